	.target	sm_90a

	.elftype	@"ET_EXEC"


//--------------------- .note.nv.tkinfo           --------------------------
	.section	.note.nv.tkinfo,"",@"SHT_NOTE"
	.sectionflags	@"SHF_NOTE_NV_TKINFO"
	.tkinfo
        /*0018*/ 	.word	0x00000002
        /*0030*/ 	.string	""
        /*0030*/ 	.string	"ptxas"
        /*0030*/ 	.string	"Cuda compilation tools, release 13.0, V13.0.88"
        /*0030*/ 	.string	"Build cuda_13.0.r13.0/compiler.36424714_0"
        /*0030*/ 	.string	"-arch sm_90a -m 64 "



//--------------------- .note.nv.cuinfo           --------------------------
	.section	.note.nv.cuinfo,"",@"SHT_NOTE"
	.sectionflags	@"SHF_NOTE_NV_CUINFO"
        /*0018*/ 	.short	0x0002
        /*001a*/ 	.short	0x005a
        /*001c*/ 	.short	0x0082
	.zero		2


//--------------------- .nv.info                  --------------------------
	.section	.nv.info,"",@"SHT_CUDA_INFO"
	.align	4


	//----- nvinfo : EIATTR_REGCOUNT
	.align		4
        /*0000*/ 	.byte	0x04, 0x2f
        /*0002*/ 	.short	(.L_12 - .L_11)
	.align		4
.L_11:
        /*0004*/ 	.word	index@(_ZN7cutlass13device_kernelINS_4gemm6kernel13GemmUniversalIN4cute5tupleIJiiiiEEENS1_10collective13CollectiveMmaINS1_37MainloopSm90TmaGmmaWarpSpecializedFP8ILi2ENS5_IJNS4_1CILi1EEESB_SB_EEENS1_35KernelTmaWarpSpecializedCooperativeEEENS5_IJNSA_ILi256EEENSA_ILi128EEESG_EEENS_12float_e5m2_tENS5_IJlSB_lEEESI_SJ_NS4_8TiledMMAINS4_8MMA_AtomIJNS4_4SM904GMMA31MMA_64x128x32_F32E5M2E5M2_SS_TNILNSN_7ScaleInE1ELSP_1EEEEEENS4_6LayoutINS5_IJNSA_ILi2EEESB_SB_EEENS5_IJSB_NSA_ILi0EEESV_EEEEENS5_IJNS4_10UnderscoreESY_SY_EEEEENS4_13SM90_TMA_LOADENS4_14ComposedLayoutINS4_7SwizzleILi3ELi4ELi3EEENS4_18smem_ptr_flag_bitsILi8EEENSS_INS5_IJNSA_ILi8EEESG_EEENS5_IJSG_SB_EEEEEEEvNS4_8identityES11_S1B_vS1C_EENS_8epilogue10collective6detail29Sm90TmaWarpSpecializedAdapterINS1F_15DefaultEpilogueISI_SJ_SJ_NS1E_6thread17LinearCombinationISI_Li1EffLNS1J_9ScaleType4KindE0ELNS_15FloatRoundStyleE2ESI_EENS1_15EpilogueDefaultEEEEEvvEEEEvNT_6ParamsE)
        /*0008*/ 	.word	0x000000a8


	//----- nvinfo : EIATTR_FRAME_SIZE
	.align		4
.L_12:
        /*000c*/ 	.byte	0x04, 0x11
        /*000e*/ 	.short	(.L_14 - .L_13)
	.align		4
.L_13:
        /*0010*/ 	.word	index@(_ZN7cutlass13device_kernelINS_4gemm6kernel13GemmUniversalIN4cute5tupleIJiiiiEEENS1_10collective13CollectiveMmaINS1_37MainloopSm90TmaGmmaWarpSpecializedFP8ILi2ENS5_IJNS4_1CILi1EEESB_SB_EEENS1_35KernelTmaWarpSpecializedCooperativeEEENS5_IJNSA_ILi256EEENSA_ILi128EEESG_EEENS_12float_e5m2_tENS5_IJlSB_lEEESI_SJ_NS4_8TiledMMAINS4_8MMA_AtomIJNS4_4SM904GMMA31MMA_64x128x32_F32E5M2E5M2_SS_TNILNSN_7ScaleInE1ELSP_1EEEEEENS4_6LayoutINS5_IJNSA_ILi2EEESB_SB_EEENS5_IJSB_NSA_ILi0EEESV_EEEEENS5_IJNS4_10UnderscoreESY_SY_EEEEENS4_13SM90_TMA_LOADENS4_14ComposedLayoutINS4_7SwizzleILi3ELi4ELi3EEENS4_18smem_ptr_flag_bitsILi8EEENSS_INS5_IJNSA_ILi8EEESG_EEENS5_IJSG_SB_EEEEEEEvNS4_8identityES11_S1B_vS1C_EENS_8epilogue10collective6detail29Sm90TmaWarpSpecializedAdapterINS1F_15DefaultEpilogueISI_SJ_SJ_NS1E_6thread17LinearCombinationISI_Li1EffLNS1J_9ScaleType4KindE0ELNS_15FloatRoundStyleE2ESI_EENS1_15EpilogueDefaultEEEEEvvEEEEvNT_6ParamsE)
        /*0014*/ 	.word	0x000000f0


	//----- nvinfo : EIATTR_MIN_STACK_SIZE
	.align		4
.L_14:
        /*0018*/ 	.byte	0x04, 0x12
        /*001a*/ 	.short	(.L_16 - .L_15)
	.align		4
.L_15:
        /*001c*/ 	.word	index@(_ZN7cutlass13device_kernelINS_4gemm6kernel13GemmUniversalIN4cute5tupleIJiiiiEEENS1_10collective13CollectiveMmaINS1_37MainloopSm90TmaGmmaWarpSpecializedFP8ILi2ENS5_IJNS4_1CILi1EEESB_SB_EEENS1_35KernelTmaWarpSpecializedCooperativeEEENS5_IJNSA_ILi256EEENSA_ILi128EEESG_EEENS_12float_e5m2_tENS5_IJlSB_lEEESI_SJ_NS4_8TiledMMAINS4_8MMA_AtomIJNS4_4SM904GMMA31MMA_64x128x32_F32E5M2E5M2_SS_TNILNSN_7ScaleInE1ELSP_1EEEEEENS4_6LayoutINS5_IJNSA_ILi2EEESB_SB_EEENS5_IJSB_NSA_ILi0EEESV_EEEEENS5_IJNS4_10UnderscoreESY_SY_EEEEENS4_13SM90_TMA_LOADENS4_14ComposedLayoutINS4_7SwizzleILi3ELi4ELi3EEENS4_18smem_ptr_flag_bitsILi8EEENSS_INS5_IJNSA_ILi8EEESG_EEENS5_IJSG_SB_EEEEEEEvNS4_8identityES11_S1B_vS1C_EENS_8epilogue10collective6detail29Sm90TmaWarpSpecializedAdapterINS1F_15DefaultEpilogueISI_SJ_SJ_NS1E_6thread17LinearCombinationISI_Li1EffLNS1J_9ScaleType4KindE0ELNS_15FloatRoundStyleE2ESI_EENS1_15EpilogueDefaultEEEEEvvEEEEvNT_6ParamsE)
        /*0020*/ 	.word	0x000000f0
.L_16:


//--------------------- .nv.compat                --------------------------
	.section	.nv.compat,"",@"SHT_CUDA_COMPAT_INFO"
	.align	4
        /*0000*/ 	.byte	0x02, 0x09, 0x01, 0x00, 0x02, 0x02, 0x04, 0x00, 0x02, 0x05, 0x05, 0x00, 0x03, 0x07, 0x01, 0x01
        /*0010*/ 	.byte	0x02, 0x03, 0x01, 0x00, 0x02, 0x06, 0x01, 0x00, 0x04, 0x0b, 0x08, 0x00, 0x00, 0x00, 0x00, 0x00
        /*0020*/ 	.byte	0x00, 0x00, 0x00, 0x00


//--------------------- .nv.info._ZN7cutlass13device_kernelINS_4gemm6kernel13GemmUniversalIN4cute5tupleIJiiiiEEENS1_10collective13CollectiveMmaINS1_37MainloopSm90TmaGmmaWarpSpecializedFP8ILi2ENS5_IJNS4_1CILi1EEESB_SB_EEENS1_35KernelTmaWarpSpecializedCooperativeEEENS5_IJNSA_ILi256EEENSA_ILi128EEESG_EEENS_12float_e5m2_tENS5_IJlSB_lEEESI_SJ_NS4_8TiledMMAINS4_8MMA_AtomIJNS4_4SM904GMMA31MMA_64x128x32_F32E5M2E5M2_SS_TNILNSN_7ScaleInE1ELSP_1EEEEEENS4_6LayoutINS5_IJNSA_ILi2EEESB_SB_EEENS5_IJSB_NSA_ILi0EEESV_EEEEENS5_IJNS4_10UnderscoreESY_SY_EEEEENS4_13SM90_TMA_LOADENS4_14ComposedLayoutINS4_7SwizzleILi3ELi4ELi3EEENS4_18smem_ptr_flag_bitsILi8EEENSS_INS5_IJNSA_ILi8EEESG_EEENS5_IJSG_SB_EEEEEEEvNS4_8identityES11_S1B_vS1C_EENS_8epilogue10collective6detail29Sm90TmaWarpSpecializedAdapterINS1F_15DefaultEpilogueISI_SJ_SJ_NS1E_6thread17LinearCombinationISI_Li1EffLNS1J_9ScaleType4KindE0ELNS_15FloatRoundStyleE2ESI_EENS1_15EpilogueDefaultEEEEEvvEEEEvNT_6ParamsE --------------------------
	.section	.nv.info._ZN7cutlass13device_kernelINS_4gemm6kernel13GemmUniversalIN4cute5tupleIJiiiiEEENS1_10collective13CollectiveMmaINS1_37MainloopSm90TmaGmmaWarpSpecializedFP8ILi2ENS5_IJNS4_1CILi1EEESB_SB_EEENS1_35KernelTmaWarpSpecializedCooperativeEEENS5_IJNSA_ILi256EEENSA_ILi128EEESG_EEENS_12float_e5m2_tENS5_IJlSB_lEEESI_SJ_NS4_8TiledMMAINS4_8MMA_AtomIJNS4_4SM904GMMA31MMA_64x128x32_F32E5M2E5M2_SS_TNILNSN_7ScaleInE1ELSP_1EEEEEENS4_6LayoutINS5_IJNSA_ILi2EEESB_SB_EEENS5_IJSB_NSA_ILi0EEESV_EEEEENS5_IJNS4_10UnderscoreESY_SY_EEEEENS4_13SM90_TMA_LOADENS4_14ComposedLayoutINS4_7SwizzleILi3ELi4ELi3EEENS4_18smem_ptr_flag_bitsILi8EEENSS_INS5_IJNSA_ILi8EEESG_EEENS5_IJSG_SB_EEEEEEEvNS4_8identityES11_S1B_vS1C_EENS_8epilogue10collective6detail29Sm90TmaWarpSpecializedAdapterINS1F_15DefaultEpilogueISI_SJ_SJ_NS1E_6thread17LinearCombinationISI_Li1EffLNS1J_9ScaleType4KindE0ELNS_15FloatRoundStyleE2ESI_EENS1_15EpilogueDefaultEEEEEvvEEEEvNT_6ParamsE,"",@"SHT_CUDA_INFO"
	.sectionflags	@""
	.align	4


	//----- nvinfo : EIATTR_CUDA_API_VERSION
	.align		4
        /*0000*/ 	.byte	0x04, 0x37
        /*0002*/ 	.short	(.L_18 - .L_17)
.L_17:
        /*0004*/ 	.word	0x00000082


	//----- nvinfo : EIATTR_KPARAM_INFO
	.align		4
.L_18:
        /*0008*/ 	.byte	0x04, 0x17
        /*000a*/ 	.short	(.L_20 - .L_19)
.L_19:
        /*000c*/ 	.word	0x00000000
        /*0010*/ 	.short	0x0000
        /*0012*/ 	.short	0x0070
        /*0014*/ 	.byte	0x00, 0xf0, 0x01, 0x10


	//----- nvinfo : EIATTR_SPARSE_MMA_MASK
	.align		4
.L_20:
        /*0018*/ 	.byte	0x03, 0x50
        /*001a*/ 	.short	0x0000


	//----- nvinfo : EIATTR_MAXREG_COUNT
	.align		4
        /*001c*/ 	.byte	0x03, 0x1b
        /*001e*/ 	.short	0x00a8


	//----- nvinfo : EIATTR_NUM_BARRIERS
	.align		4
        /*0020*/ 	.byte	0x02, 0x4c
        /*0022*/ 	.byte	0x01
	.zero		1


	//----- nvinfo : EIATTR_ANNOTATIONS
	.align		4
        /*0024*/ 	.byte	0x04, 0x55
        /*0026*/ 	.short	(.L_22 - .L_21)


	//   ....[0]....
.L_21:
        /*0028*/ 	.word	0x00000001
        /*002c*/ 	.byte	0x50, 0x05, 0x00, 0x00, 0x01, 0x00, 0x00, 0x00, 0x70, 0x05, 0x00, 0x00, 0x01, 0x00, 0x00, 0x00
        /* <DEDUP_REMOVED lines=185> */
        /*0bcc*/ 	.byte	0x60, 0x02, 0x01, 0x00


	//----- nvinfo : EIATTR_MERCURY_ISA_VERSION
	.align		4
.L_22:
        /*0bd0*/ 	.byte	0x03, 0x5f
        /*0bd2*/ 	.short	0x0101


	//----- nvinfo : EIATTR_INT_WARP_WIDE_INSTR_OFFSETS
	.align		4
        /*0bd4*/ 	.byte	0x04, 0x31
        /*0bd6*/ 	.short	(.L_24 - .L_23)


	//   ....[0]....
.L_23:
        /*0bd8*/ 	.word	0x00000420


	//   ....[1]....
        /*0bdc*/ 	.word	0x00000430


	//   ....[2]....
        /*0be0*/ 	.word	0x00000560


	//----- nvinfo : EIATTR_COOP_GROUP_MASK_REGIDS
	.align		4
.L_24:
        /*0be4*/ 	.byte	0x04, 0x29
        /*0be6*/ 	.short	(.L_26 - .L_25)


	//   ....[0]....
.L_25:
        /*0be8*/ 	.word	0xffffffff


	//   ....[1]....
        /*0bec*/ 	.word	0xffffffff


	//   ....[2]....
        /*0bf0*/ 	.word	0xffffffff


	//   ....[3]....
        /*0bf4*/ 	.word	0xffffffff


	//   ....[4]....
        /*0bf8*/ 	.word	0xffffffff


	//----- nvinfo : EIATTR_COOP_GROUP_INSTR_OFFSETS
	.align		4
.L_26:
        /*0bfc*/ 	.byte	0x04, 0x28
        /*0bfe*/ 	.short	(.L_28 - .L_27)


	//   ....[0]....
.L_27:
        /*0c00*/ 	.word	0x00000070


	//   ....[1]....
        /*0c04*/ 	.word	0x00000080


	//   ....[2]....
        /*0c08*/ 	.word	0x000001a0


	//   ....[3]....
        /*0c0c*/ 	.word	0x00000370


	//   ....[4]....
        /*0c10*/ 	.word	0x000012b0


	//----- nvinfo : EIATTR_REG_RECONFIG
	.align		4
.L_28:
        /*0c14*/ 	.byte	0x01, 0x54
	.zero		2


	//----- nvinfo : EIATTR_MBARRIER_INSTR_OFFSETS
	.align		4
        /*0c18*/ 	.byte	0x04, 0x39
        /*0c1a*/ 	.short	(.L_30 - .L_29)


	//   ....[0]....
.L_29:
        /*0c1c*/ 	.word	0x00000320
        /*0c20*/ 	.word	0x000000ff
        /*0c24*/ 	.word	0x00000000
        /*0c28*/ 	.short	0x0100
        /*0c2a*/ 	.byte	0x09
	.zero		1


	//   ....[1]....
        /*0c2c*/ 	.word	0x00000330
        /*0c30*/ 	.word	0x000000ff
        /*0c34*/ 	.word	0x00000010
        /*0c38*/ 	.short	0x0100
        /*0c3a*/ 	.byte	0x09
	.zero		1


	//   ....[2]....
        /*0c3c*/ 	.word	0x00000340
        /*0c40*/ 	.word	0x000000ff
        /*0c44*/ 	.word	0x00000008
        /*0c48*/ 	.short	0x0100
        /*0c4a*/ 	.byte	0x09
	.zero		1


	//   ....[3]....
        /*0c4c*/ 	.word	0x00000350
        /*0c50*/ 	.word	0x000000ff
        /*0c54*/ 	.word	0x00000018
        /*0c58*/ 	.short	0x0100
        /*0c5a*/ 	.byte	0x09
	.zero		1


	//   ....[4]....
        /*0c5c*/ 	.word	0x00000590
        /*0c60*/ 	.word	0x000000ff
        /*0c64*/ 	.word	0x00000030
        /*0c68*/ 	.short	0x0100
        /*0c6a*/ 	.byte	0x06
	.zero		1


	//   ....[5]....
        /*0c6c*/ 	.word	0x000005a0
        /*0c70*/ 	.word	0x000000ff
        /*0c74*/ 	.word	0x00000038
        /*0c78*/ 	.short	0x0100
        /*0c7a*/ 	.byte	0x06
	.zero		1


	//   ....[6]....
        /*0c7c*/ 	.word	0x00001ab0
        /*0c80*/ 	.word	0x000000ff
        /*0c84*/ 	.word	0x00000000
        /*0c88*/ 	.short	0x010a
        /*0c8a*/ 	.byte	0x06
	.zero		1


	//   ....[7]....
        /*0c8c*/ 	.word	0x00001af0
        /*0c90*/ 	.word	0x000000ff
        /*0c94*/ 	.word	0x00000000
        /*0c98*/ 	.short	0x010a
        /*0c9a*/ 	.byte	0x06
	.zero		1


	//   ....[8]....
        /*0c9c*/ 	.word	0x00002e60
        /*0ca0*/ 	.word	0x000000ff
        /*0ca4*/ 	.word	0x00000000
        /*0ca8*/ 	.short	0x010a
        /*0caa*/ 	.byte	0x10
	.zero		1


	//   ....[9]....
        /*0cac*/ 	.word	0x00002ea0
        /*0cb0*/ 	.word	0x000000ff
        /*0cb4*/ 	.word	0x00000000
        /*0cb8*/ 	.short	0x010a
        /*0cba*/ 	.byte	0x10
	.zero		1


	//   ....[10]....
        /*0cbc*/ 	.word	0x00004000
        /*0cc0*/ 	.word	0x000000ff
        /*0cc4*/ 	.word	0x00000000
        /*0cc8*/ 	.short	0x0101
        /*0cca*/ 	.byte	0x08
	.zero		1


	//   ....[11]....
        /*0ccc*/ 	.word	0x00005170
        /*0cd0*/ 	.word	0x000000ff
        /*0cd4*/ 	.word	0x00000000
        /*0cd8*/ 	.short	0x0101
        /*0cda*/ 	.byte	0x06
	.zero		1


	//   ....[12]....
        /*0cdc*/ 	.word	0x0000f590
        /*0ce0*/ 	.word	0x0000000d
        /*0ce4*/ 	.word	0x00000010
        /*0ce8*/ 	.short	0x010a
        /*0cea*/ 	.byte	0x3f
	.zero		1


	//   ....[13]....
        /*0cec*/ 	.word	0x0000f9a0
        /*0cf0*/ 	.word	0x00000003
        /*0cf4*/ 	.word	0x00000038
        /*0cf8*/ 	.short	0x0101
        /*0cfa*/ 	.byte	0x3f
	.zero		1


	//   ....[14]....
        /*0cfc*/ 	.word	0x000100d0
        /*0d00*/ 	.word	0x00000007
        /*0d04*/ 	.word	0x00000000
        /*0d08*/ 	.short	0x010a
        /*0d0a*/ 	.byte	0x3f
	.zero		1


	//   ....[15]....
        /*0d0c*/ 	.word	0x00010150
        /*0d10*/ 	.word	0x00000003
        /*0d14*/ 	.word	0x00000000
        /*0d18*/ 	.short	0x010a
        /*0d1a*/ 	.byte	0x3f
	.zero		1


	//   ....[16]....
        /*0d1c*/ 	.word	0x000101c0
        /*0d20*/ 	.word	0x00000003
        /*0d24*/ 	.word	0x00000000
        /*0d28*/ 	.short	0x010a
        /*0d2a*/ 	.byte	0x3f
	.zero		1


	//   ....[17]....
        /*0d2c*/ 	.word	0x00010230
        /*0d30*/ 	.word	0x00000000
        /*0d34*/ 	.word	0x00000000
        /*0d38*/ 	.short	0x010a
        /*0d3a*/ 	.byte	0x3f
	.zero		1


	//   ....[18]....
        /*0d3c*/ 	.word	0x00010310
        /*0d40*/ 	.word	0x0000000d
        /*0d44*/ 	.word	0x00000010
        /*0d48*/ 	.short	0x010a
        /*0d4a*/ 	.byte	0x3f
	.zero		1


	//   ....[19]....
        /*0d4c*/ 	.word	0x000103f0
        /*0d50*/ 	.word	0x00000007
        /*0d54*/ 	.word	0x00000000
        /*0d58*/ 	.short	0x010a
        /*0d5a*/ 	.byte	0x3f
	.zero		1


	//----- nvinfo : EIATTR_NUM_MBARRIERS
	.align		4
.L_30:
        /*0d5c*/ 	.byte	0x03, 0x38
        /*0d5e*/ 	.short	0x0006


	//----- nvinfo : EIATTR_EXIT_INSTR_OFFSETS
	.align		4
        /*0d60*/ 	.byte	0x04, 0x1c
        /*0d62*/ 	.short	(.L_32 - .L_31)


	//   ....[0]....
.L_31:
        /*0d64*/ 	.word	0x00000600


	//   ....[1]....
        /*0d68*/ 	.word	0x00000f50


	//   ....[2]....
        /*0d6c*/ 	.word	0x0000ebd0


	//   ....[3]....
        /*0d70*/ 	.word	0x0000f220


	//   ....[4]....
        /*0d74*/ 	.word	0x000101a0


	//----- nvinfo : EIATTR_MAX_THREADS
	.align		4
.L_32:
        /*0d78*/ 	.byte	0x04, 0x05
        /*0d7a*/ 	.short	(.L_34 - .L_33)
.L_33:
        /*0d7c*/ 	.word	0x00000180
        /*0d80*/ 	.word	0x00000001
        /*0d84*/ 	.word	0x00000001


	//----- nvinfo : EIATTR_CRS_STACK_SIZE
	.align		4
.L_34:
        /*0d88*/ 	.byte	0x04, 0x1e
        /*0d8a*/ 	.short	(.L_36 - .L_35)
.L_35:
        /*0d8c*/ 	.word	0x00000000


	//----- nvinfo : EIATTR_CBANK_PARAM_SIZE
	.align		4
.L_36:
        /*0d90*/ 	.byte	0x03, 0x19
        /*0d92*/ 	.short	0x0470


	//----- nvinfo : EIATTR_PARAM_CBANK
	.align		4
        /*0d94*/ 	.byte	0x04, 0x0a
        /*0d96*/ 	.short	(.L_38 - .L_37)
	.align		4
.L_37:
        /*0d98*/ 	.word	index@(.nv.constant0._ZN7cutlass13device_kernelINS_4gemm6kernel13GemmUniversalIN4cute5tupleIJiiiiEEENS1_10collective13CollectiveMmaINS1_37MainloopSm90TmaGmmaWarpSpecializedFP8ILi2ENS5_IJNS4_1CILi1EEESB_SB_EEENS1_35KernelTmaWarpSpecializedCooperativeEEENS5_IJNSA_ILi256EEENSA_ILi128EEESG_EEENS_12float_e5m2_tENS5_IJlSB_lEEESI_SJ_NS4_8TiledMMAINS4_8MMA_AtomIJNS4_4SM904GMMA31MMA_64x128x32_F32E5M2E5M2_SS_TNILNSN_7ScaleInE1ELSP_1EEEEEENS4_6LayoutINS5_IJNSA_ILi2EEESB_SB_EEENS5_IJSB_NSA_ILi0EEESV_EEEEENS5_IJNS4_10UnderscoreESY_SY_EEEEENS4_13SM90_TMA_LOADENS4_14ComposedLayoutINS4_7SwizzleILi3ELi4ELi3EEENS4_18smem_ptr_flag_bitsILi8EEENSS_INS5_IJNSA_ILi8EEESG_EEENS5_IJSG_SB_EEEEEEEvNS4_8identityES11_S1B_vS1C_EENS_8epilogue10collective6detail29Sm90TmaWarpSpecializedAdapterINS1F_15DefaultEpilogueISI_SJ_SJ_NS1E_6thread17LinearCombinationISI_Li1EffLNS1J_9ScaleType4KindE0ELNS_15FloatRoundStyleE2ESI_EENS1_15EpilogueDefaultEEEEEvvEEEEvNT_6ParamsE)
        /*0d9c*/ 	.short	0x0210
        /*0d9e*/ 	.short	0x0470


	//----- nvinfo : EIATTR_SW_WAR
	.align		4
.L_38:
        /*0da0*/ 	.byte	0x04, 0x36
        /*0da2*/ 	.short	(.L_40 - .L_39)
.L_39:
        /*0da4*/ 	.word	0x00000008
.L_40:


//--------------------- .nv.callgraph             --------------------------
	.section	.nv.callgraph,"",@"SHT_CUDA_CALLGRAPH"
	.align	4
	.sectionentsize	8
	.align		4
        /*0000*/ 	.word	0x00000000
	.align		4
        /*0004*/ 	.word	0xffffffff
	.align		4
        /*0008*/ 	.word	0x00000000
	.align		4
        /*000c*/ 	.word	0xfffffffe
	.align		4
        /*0010*/ 	.word	0x00000000
	.align		4
        /*0014*/ 	.word	0xfffffffd
	.align		4
        /*0018*/ 	.word	0x00000000
	.align		4
        /*001c*/ 	.word	0xfffffffc


//--------------------- .nv.constant4             --------------------------
	.section	.nv.constant4,"a",@progbits
	.align	8
	.align		8
.nv.constant4:
        /*0000*/ 	.dword	_ZN40_INTERNAL_d1e42974_4_k_cu_4722ef84_266194cuda3std3__45__cpo5beginE
	.align		8
        /*0008*/ 	.dword	_ZN40_INTERNAL_d1e42974_4_k_cu_4722ef84_266194cuda3std3__45__cpo3endE
	.align		8
        /*0010*/ 	.dword	_ZN40_INTERNAL_d1e42974_4_k_cu_4722ef84_266194cuda3std3__45__cpo6cbeginE
	.align		8
        /*0018*/ 	.dword	_ZN40_INTERNAL_d1e42974_4_k_cu_4722ef84_266194cuda3std3__45__cpo4cendE
	.align		8
        /*0020*/ 	.dword	_ZN40_INTERNAL_d1e42974_4_k_cu_4722ef84_266194cuda3std3__442_GLOBAL__N__d1e42974_4_k_cu_4722ef84_266196ignoreE
	.align		8
        /*0028*/ 	.dword	_ZN40_INTERNAL_d1e42974_4_k_cu_4722ef84_266194cuda3std3__419piecewise_constructE
	.align		8
        /*0030*/ 	.dword	_ZN40_INTERNAL_d1e42974_4_k_cu_4722ef84_266194cuda3std3__48in_placeE
	.align		8
        /*0038*/ 	.dword	_ZN40_INTERNAL_d1e42974_4_k_cu_4722ef84_266194cuda3std6ranges3__45__cpo4swapE
	.align		8
        /*0040*/ 	.dword	_ZN40_INTERNAL_d1e42974_4_k_cu_4722ef84_266194cuda3std6ranges3__45__cpo9iter_moveE
	.align		8
        /*0048*/ 	.dword	_ZN40_INTERNAL_d1e42974_4_k_cu_4722ef84_266194cute7productE
	.align		8
        /*0050*/ 	.dword	_ZN40_INTERNAL_d1e42974_4_k_cu_4722ef84_266194cute1_E


//--------------------- .text._ZN7cutlass13device_kernelINS_4gemm6kernel13GemmUniversalIN4cute5tupleIJiiiiEEENS1_10collective13CollectiveMmaINS1_37MainloopSm90TmaGmmaWarpSpecializedFP8ILi2ENS5_IJNS4_1CILi1EEESB_SB_EEENS1_35KernelTmaWarpSpecializedCooperativeEEENS5_IJNSA_ILi256EEENSA_ILi128EEESG_EEENS_12float_e5m2_tENS5_IJlSB_lEEESI_SJ_NS4_8TiledMMAINS4_8MMA_AtomIJNS4_4SM904GMMA31MMA_64x128x32_F32E5M2E5M2_SS_TNILNSN_7ScaleInE1ELSP_1EEEEEENS4_6LayoutINS5_IJNSA_ILi2EEESB_SB_EEENS5_IJSB_NSA_ILi0EEESV_EEEEENS5_IJNS4_10UnderscoreESY_SY_EEEEENS4_13SM90_TMA_LOADENS4_14ComposedLayoutINS4_7SwizzleILi3ELi4ELi3EEENS4_18smem_ptr_flag_bitsILi8EEENSS_INS5_IJNSA_ILi8EEESG_EEENS5_IJSG_SB_EEEEEEEvNS4_8identityES11_S1B_vS1C_EENS_8epilogue10collective6detail29Sm90TmaWarpSpecializedAdapterINS1F_15DefaultEpilogueISI_SJ_SJ_NS1E_6thread17LinearCombinationISI_Li1EffLNS1J_9ScaleType4KindE0ELNS_15FloatRoundStyleE2ESI_EENS1_15EpilogueDefaultEEEEEvvEEEEvNT_6ParamsE --------------------------
	.section	.text._ZN7cutlass13device_kernelINS_4gemm6kernel13GemmUniversalIN4cute5tupleIJiiiiEEENS1_10collective13CollectiveMmaINS1_37MainloopSm90TmaGmmaWarpSpecializedFP8ILi2ENS5_IJNS4_1CILi1EEESB_SB_EEENS1_35KernelTmaWarpSpecializedCooperativeEEENS5_IJNSA_ILi256EEENSA_ILi128EEESG_EEENS_12float_e5m2_tENS5_IJlSB_lEEESI_SJ_NS4_8TiledMMAINS4_8MMA_AtomIJNS4_4SM904GMMA31MMA_64x128x32_F32E5M2E5M2_SS_TNILNSN_7ScaleInE1ELSP_1EEEEEENS4_6LayoutINS5_IJNSA_ILi2EEESB_SB_EEENS5_IJSB_NSA_ILi0EEESV_EEEEENS5_IJNS4_10UnderscoreESY_SY_EEEEENS4_13SM90_TMA_LOADENS4_14ComposedLayoutINS4_7SwizzleILi3ELi4ELi3EEENS4_18smem_ptr_flag_bitsILi8EEENSS_INS5_IJNSA_ILi8EEESG_EEENS5_IJSG_SB_EEEEEEEvNS4_8identityES11_S1B_vS1C_EENS_8epilogue10collective6detail29Sm90TmaWarpSpecializedAdapterINS1F_15DefaultEpilogueISI_SJ_SJ_NS1E_6thread17LinearCombinationISI_Li1EffLNS1J_9ScaleType4KindE0ELNS_15FloatRoundStyleE2ESI_EENS1_15EpilogueDefaultEEEEEvvEEEEvNT_6ParamsE,"ax",@progbits
	.align	128
.text._ZN7cutlass13device_kernelINS_4gemm6kernel13GemmUniversalIN4cute5tupleIJiiiiEEENS1_10collective13CollectiveMmaINS1_37MainloopSm90TmaGmmaWarpSpecializedFP8ILi2ENS5_IJNS4_1CILi1EEESB_SB_EEENS1_35KernelTmaWarpSpecializedCooperativeEEENS5_IJNSA_ILi256EEENSA_ILi128EEESG_EEENS_12float_e5m2_tENS5_IJlSB_lEEESI_SJ_NS4_8TiledMMAINS4_8MMA_AtomIJNS4_4SM904GMMA31MMA_64x128x32_F32E5M2E5M2_SS_TNILNSN_7ScaleInE1ELSP_1EEEEEENS4_6LayoutINS5_IJNSA_ILi2EEESB_SB_EEENS5_IJSB_NSA_ILi0EEESV_EEEEENS5_IJNS4_10UnderscoreESY_SY_EEEEENS4_13SM90_TMA_LOADENS4_14ComposedLayoutINS4_7SwizzleILi3ELi4ELi3EEENS4_18smem_ptr_flag_bitsILi8EEENSS_INS5_IJNSA_ILi8EEESG_EEENS5_IJSG_SB_EEEEEEEvNS4_8identityES11_S1B_vS1C_EENS_8epilogue10collective6detail29Sm90TmaWarpSpecializedAdapterINS1F_15DefaultEpilogueISI_SJ_SJ_NS1E_6thread17LinearCombinationISI_Li1EffLNS1J_9ScaleType4KindE0ELNS_15FloatRoundStyleE2ESI_EENS1_15EpilogueDefaultEEEEEvvEEEEvNT_6ParamsE:
        .type           _ZN7cutlass13device_kernelINS_4gemm6kernel13GemmUniversalIN4cute5tupleIJiiiiEEENS1_10collective13CollectiveMmaINS1_37MainloopSm90TmaGmmaWarpSpecializedFP8ILi2ENS5_IJNS4_1CILi1EEESB_SB_EEENS1_35KernelTmaWarpSpecializedCooperativeEEENS5_IJNSA_ILi256EEENSA_ILi128EEESG_EEENS_12float_e5m2_tENS5_IJlSB_lEEESI_SJ_NS4_8TiledMMAINS4_8MMA_AtomIJNS4_4SM904GMMA31MMA_64x128x32_F32E5M2E5M2_SS_TNILNSN_7ScaleInE1ELSP_1EEEEEENS4_6LayoutINS5_IJNSA_ILi2EEESB_SB_EEENS5_IJSB_NSA_ILi0EEESV_EEEEENS5_IJNS4_10UnderscoreESY_SY_EEEEENS4_13SM90_TMA_LOADENS4_14ComposedLayoutINS4_7SwizzleILi3ELi4ELi3EEENS4_18smem_ptr_flag_bitsILi8EEENSS_INS5_IJNSA_ILi8EEESG_EEENS5_IJSG_SB_EEEEEEEvNS4_8identityES11_S1B_vS1C_EENS_8epilogue10collective6detail29Sm90TmaWarpSpecializedAdapterINS1F_15DefaultEpilogueISI_SJ_SJ_NS1E_6thread17LinearCombinationISI_Li1EffLNS1J_9ScaleType4KindE0ELNS_15FloatRoundStyleE2ESI_EENS1_15EpilogueDefaultEEEEEvvEEEEvNT_6ParamsE,@function
        .size           _ZN7cutlass13device_kernelINS_4gemm6kernel13GemmUniversalIN4cute5tupleIJiiiiEEENS1_10collective13CollectiveMmaINS1_37MainloopSm90TmaGmmaWarpSpecializedFP8ILi2ENS5_IJNS4_1CILi1EEESB_SB_EEENS1_35KernelTmaWarpSpecializedCooperativeEEENS5_IJNSA_ILi256EEENSA_ILi128EEESG_EEENS_12float_e5m2_tENS5_IJlSB_lEEESI_SJ_NS4_8TiledMMAINS4_8MMA_AtomIJNS4_4SM904GMMA31MMA_64x128x32_F32E5M2E5M2_SS_TNILNSN_7ScaleInE1ELSP_1EEEEEENS4_6LayoutINS5_IJNSA_ILi2EEESB_SB_EEENS5_IJSB_NSA_ILi0EEESV_EEEEENS5_IJNS4_10UnderscoreESY_SY_EEEEENS4_13SM90_TMA_LOADENS4_14ComposedLayoutINS4_7SwizzleILi3ELi4ELi3EEENS4_18smem_ptr_flag_bitsILi8EEENSS_INS5_IJNSA_ILi8EEESG_EEENS5_IJSG_SB_EEEEEEEvNS4_8identityES11_S1B_vS1C_EENS_8epilogue10collective6detail29Sm90TmaWarpSpecializedAdapterINS1F_15DefaultEpilogueISI_SJ_SJ_NS1E_6thread17LinearCombinationISI_Li1EffLNS1J_9ScaleType4KindE0ELNS_15FloatRoundStyleE2ESI_EENS1_15EpilogueDefaultEEEEEvvEEEEvNT_6ParamsE,(.L_x_325 - _ZN7cutlass13device_kernelINS_4gemm6kernel13GemmUniversalIN4cute5tupleIJiiiiEEENS1_10collective13CollectiveMmaINS1_37MainloopSm90TmaGmmaWarpSpecializedFP8ILi2ENS5_IJNS4_1CILi1EEESB_SB_EEENS1_35KernelTmaWarpSpecializedCooperativeEEENS5_IJNSA_ILi256EEENSA_ILi128EEESG_EEENS_12float_e5m2_tENS5_IJlSB_lEEESI_SJ_NS4_8TiledMMAINS4_8MMA_AtomIJNS4_4SM904GMMA31MMA_64x128x32_F32E5M2E5M2_SS_TNILNSN_7ScaleInE1ELSP_1EEEEEENS4_6LayoutINS5_IJNSA_ILi2EEESB_SB_EEENS5_IJSB_NSA_ILi0EEESV_EEEEENS5_IJNS4_10UnderscoreESY_SY_EEEEENS4_13SM90_TMA_LOADENS4_14ComposedLayoutINS4_7SwizzleILi3ELi4ELi3EEENS4_18smem_ptr_flag_bitsILi8EEENSS_INS5_IJNSA_ILi8EEESG_EEENS5_IJSG_SB_EEEEEEEvNS4_8identityES11_S1B_vS1C_EENS_8epilogue10collective6detail29Sm90TmaWarpSpecializedAdapterINS1F_15DefaultEpilogueISI_SJ_SJ_NS1E_6thread17LinearCombinationISI_Li1EffLNS1J_9ScaleType4KindE0ELNS_15FloatRoundStyleE2ESI_EENS1_15EpilogueDefaultEEEEEvvEEEEvNT_6ParamsE)
        .other          _ZN7cutlass13device_kernelINS_4gemm6kernel13GemmUniversalIN4cute5tupleIJiiiiEEENS1_10collective13CollectiveMmaINS1_37MainloopSm90TmaGmmaWarpSpecializedFP8ILi2ENS5_IJNS4_1CILi1EEESB_SB_EEENS1_35KernelTmaWarpSpecializedCooperativeEEENS5_IJNSA_ILi256EEENSA_ILi128EEESG_EEENS_12float_e5m2_tENS5_IJlSB_lEEESI_SJ_NS4_8TiledMMAINS4_8MMA_AtomIJNS4_4SM904GMMA31MMA_64x128x32_F32E5M2E5M2_SS_TNILNSN_7ScaleInE1ELSP_1EEEEEENS4_6LayoutINS5_IJNSA_ILi2EEESB_SB_EEENS5_IJSB_NSA_ILi0EEESV_EEEEENS5_IJNS4_10UnderscoreESY_SY_EEEEENS4_13SM90_TMA_LOADENS4_14ComposedLayoutINS4_7SwizzleILi3ELi4ELi3EEENS4_18smem_ptr_flag_bitsILi8EEENSS_INS5_IJNSA_ILi8EEESG_EEENS5_IJSG_SB_EEEEEEEvNS4_8identityES11_S1B_vS1C_EENS_8epilogue10collective6detail29Sm90TmaWarpSpecializedAdapterINS1F_15DefaultEpilogueISI_SJ_SJ_NS1E_6thread17LinearCombinationISI_Li1EffLNS1J_9ScaleType4KindE0ELNS_15FloatRoundStyleE2ESI_EENS1_15EpilogueDefaultEEEEEvvEEEEvNT_6ParamsE,@"STO_CUDA_ENTRY STV_DEFAULT"
_ZN7cutlass13device_kernelINS_4gemm6kernel13GemmUniversalIN4cute5tupleIJiiiiEEENS1_10collective13CollectiveMmaINS1_37MainloopSm90TmaGmmaWarpSpecializedFP8ILi2ENS5_IJNS4_1CILi1EEESB_SB_EEENS1_35KernelTmaWarpSpecializedCooperativeEEENS5_IJNSA_ILi256EEENSA_ILi128EEESG_EEENS_12float_e5m2_tENS5_IJlSB_lEEESI_SJ_NS4_8TiledMMAINS4_8MMA_AtomIJNS4_4SM904GMMA31MMA_64x128x32_F32E5M2E5M2_SS_TNILNSN_7ScaleInE1ELSP_1EEEEEENS4_6LayoutINS5_IJNSA_ILi2EEESB_SB_EEENS5_IJSB_NSA_ILi0EEESV_EEEEENS5_IJNS4_10UnderscoreESY_SY_EEEEENS4_13SM90_TMA_LOADENS4_14ComposedLayoutINS4_7SwizzleILi3ELi4ELi3EEENS4_18smem_ptr_flag_bitsILi8EEENSS_INS5_IJNSA_ILi8EEESG_EEENS5_IJSG_SB_EEEEEEEvNS4_8identityES11_S1B_vS1C_EENS_8epilogue10collective6detail29Sm90TmaWarpSpecializedAdapterINS1F_15DefaultEpilogueISI_SJ_SJ_NS1E_6thread17LinearCombinationISI_Li1EffLNS1J_9ScaleType4KindE0ELNS_15FloatRoundStyleE2ESI_EENS1_15EpilogueDefaultEEEEEvvEEEEvNT_6ParamsE:
[----:B------:R-:W0:Y:S02]  /*0000*/  LDC R1, c[0x0][0x28] ;  /* 0x00000a00ff017b82 */ /* 0x000e240000000800 */
[----:B0-----:R-:W-:Y:S01]  /*0010*/  VIADD R1, R1, 0xffffff10 ;  /* 0xffffff1001017836 */ /* 0x001fe20000000000 */
[----:B------:R-:W0:Y:S01]  /*0020*/  S2R R2, SR_TID.X ;  /* 0x0000000000027919 */ /* 0x000e220000002100 */
[----:B------:R-:W-:Y:S01]  /*0030*/  ELECT P0, URZ, PT ;  /* 0x00000000003f782f */ /* 0x000fe20003800000 */
[----:B------:R-:W-:Y:S01]  /*0040*/  BSSY B0, `(.L_x_0) ;  /* 0x0000015000007945 */ /* 0x000fe20003800000 */
[--C-:B0-----:R-:W-:Y:S02]  /*0050*/  SHF.R.U32.HI R0, RZ, 0x5, R2.reuse ;  /* 0x00000005ff007819 */ /* 0x101fe40000011602 */
[----:B------:R-:W-:-:S03]  /*0060*/  SHF.R.U32.HI R2, RZ, 0x7, R2 ;  /* 0x00000007ff027819 */ /* 0x000fc60000011602 */
[----:B------:R-:W0:Y:S04]  /*0070*/  SHFL.IDX PT, R3, R0, RZ, 0x1f ;  /* 0x00001fff00037589 */ /* 0x000e2800000e0000 */
[----:B------:R-:W1:Y:S01]  /*0080*/  SHFL.IDX PT, R2, R2, RZ, 0x1f ;  /* 0x00001fff02027589 */ /* 0x000e6200000e0000 */
[----:B0-----:R-:W-:Y:S02]  /*0090*/  R2UR UR4, R3 ;  /* 0x00000000030472ca */ /* 0x001fe400000e0000 */
[----:B-1----:R-:W-:-:S11]  /*00a0*/  R2UR UR6, R2 ;  /* 0x00000000020672ca */ /* 0x002fd600000e0000 */
[----:B------:R-:W-:Y:S02]  /*00b0*/  USHF.R.S32.HI UR5, URZ, 0x1f, UR4 ;  /* 0x0000001f3f057899 */ /* 0x000fe40008011404 */
[----:B------:R-:W-:Y:S02]  /*00c0*/  ISETP.NE.OR P0, PT, RZ, UR4, !P0 ;  /* 0x00000004ff007c0c */ /* 0x000fe4000c705670 */
[----:B------:R-:W-:-:S04]  /*00d0*/  ULEA.HI UR5, UR5, UR4, URZ, 0x2 ;  /* 0x0000000405057291 */ /* 0x000fc8000f8f103f */
[----:B------:R-:W-:-:S04]  /*00e0*/  ULOP3.LUT UR5, UR5, 0xfffffffc, URZ, 0xc0, !UPT ;  /* 0xfffffffc05057892 */ /* 0x000fc8000f8ec03f */
[----:B------:R-:W-:-:S03]  /*00f0*/  UIADD3 UR8, UR4, -UR5, URZ ;  /* 0x8000000504087290 */ /* 0x000fc6000fffe03f */
[----:B------:R-:W-:Y:S09]  /*0100*/  @P0 BRA `(.L_x_1) ;  /* 0x0000000000200947 */ /* 0x000ff20003800000 */
[----:B------:R-:W-:Y:S02]  /*0110*/  ULDC.64 UR4, c[0x0][0x198] ;  /* 0x0000660000047ab9 */ /* 0x000fe40000000a00 */
[----:B------:R-:W-:Y:S02]  /*0120*/  UIADD3 UR10, UP0, UR4, 0xf0, URZ ;  /* 0x000000f0040a7890 */ /* 0x000fe4000ff1e03f */
[----:B------:R-:W-:Y:S02]  /*0130*/  UIADD3 UR4, UP1, UR4, 0x1f0, URZ ;  /* 0x000001f004047890 */ /* 0x000fe4000ff3e03f */
[----:B------:R-:W-:Y:S02]  /*0140*/  UIADD3.X UR11, URZ, UR5, URZ, UP0, !UPT ;  /* 0x000000053f0b7290 */ /* 0x000fe400087fe43f */
[----:B------:R-:W-:-:S07]  /*0150*/  UIADD3.X UR5, URZ, UR5, URZ, UP1, !UPT ;  /* 0x000000053f057290 */ /* 0x000fce0008ffe43f */
[----:B------:R0:W-:Y:S02]  /*0160*/  UTMACCTL.PF [UR10] ;  /* 0x000000000a0079b9 */ /* 0x0001e40008040000 */
[----:B------:R0:W-:Y:S02]  /*0170*/  UTMACCTL.PF [UR4] ;  /* 0x00000000040079b9 */ /* 0x0001e40008040000 */
[----:B0-----:R-:W-:Y:S01]  /*0180*/  NOP ;  /* 0x0000000000007918 */ /* 0x001fe20000000000 */
.L_x_1:
[----:B------:R-:W-:Y:S05]  /*0190*/  BSYNC B0 ;  /* 0x0000000000007941 */ /* 0x000fea0003800000 */
.L_x_0:
[----:B------:R-:W0:Y:S01]  /*01a0*/  SHFL.IDX PT, R2, R0, RZ, 0x1f ;  /* 0x00001fff00027589 */ /* 0x000e2200000e0000 */
[----:B------:R-:W-:Y:S01]  /*01b0*/  UISETP.NE.AND UP0, UPT, UR8, 0x3, UPT ;  /* 0x000000030800788c */ /* 0x000fe2000bf05270 */
[----:B------:R-:W-:Y:S01]  /*01c0*/  ISETP.NE.AND P1, PT, RZ, UR6, PT ;  /* 0x00000006ff007c0c */ /* 0x000fe2000bf25270 */
[----:B------:R-:W-:Y:S02]  /*01d0*/  UIADD3 UR10, UR6, -0x1, URZ ;  /* 0xffffffff060a7890 */ /* 0x000fe4000fffe03f */
[----:B------:R-:W-:Y:S02]  /*01e0*/  UISETP.EQ.OR UP0, UPT, UR8, URZ, !UP0 ;  /* 0x0000003f0800728c */ /* 0x000fe4000c702670 */
[----:B------:R-:W-:Y:S02]  /*01f0*/  UISETP.GE.U32.AND UP1, UPT, UR10, 0x2, UPT ;  /* 0x000000020a00788c */ /* 0x000fe4000bf26070 */
[----:B------:R-:W-:-:S04]  /*0200*/  UISETP.EQ.AND UP0, UPT, UR6, URZ, UP0 ;  /* 0x0000003f0600728c */ /* 0x000fc80008702270 */
[----:B------:R-:W-:-:S04]  /*0210*/  USEL UR13, URZ, 0x1, !UP0 ;  /* 0x000000013f0d7887 */ /* 0x000fc8000c000000 */
[----:B------:R-:W-:Y:S01]  /*0220*/  USEL UR13, UR13, 0x2, UP1 ;  /* 0x000000020d0d7887 */ /* 0x000fe20008800000 */
[----:B0-----:R-:W-:-:S13]  /*0230*/  ISETP.NE.AND P0, PT, R2, RZ, PT ;  /* 0x000000ff0200720c */ /* 0x001fda0003f05270 */
[----:B------:R-:W-:Y:S05]  /*0240*/  @P0 BRA `(.L_x_2) ;  /* 0x0000000000480947 */ /* 0x000fea0003800000 */
[----:B------:R-:W0:Y:S01]  /*0250*/  S2UR UR9, SR_CgaCtaId ;  /* 0x00000000000979c3 */ /* 0x000e220000008800 */
[----:B------:R-:W-:Y:S01]  /*0260*/  UMOV UR4, 0x400 ;  /* 0x0000040000047882 */ /* 0x000fe20000000000 */
[----:B------:R-:W-:Y:S01]  /*0270*/  UMOV UR5, 0x1 ;  /* 0x0000000100057882 */ /* 0x000fe20000000000 */
[----:B------:R-:W-:Y:S01]  /*0280*/  UMOV UR6, 0x100 ;  /* 0x0000010000067882 */ /* 0x000fe20000000000 */
[----:B------:R-:W-:Y:S01]  /*0290*/  ELECT P0, URZ, PT ;  /* 0x00000000003f782f */ /* 0x000fe20003800000 */
[----:B------:R-:W-:-:S04]  /*02a0*/  UIADD3 UR6, -UR6, 0x100000, URZ ;  /* 0x0010000006067890 */ /* 0x000fc8000fffe13f */
[----:B------:R-:W-:Y:S02]  /*02b0*/  USHF.L.U32 UR7, UR6, 0xb, URZ ;  /* 0x0000000b06077899 */ /* 0x000fe4000800063f */
[----:B------:R-:W-:Y:S02]  /*02c0*/  USHF.L.U32 UR6, UR6, 0x1, URZ ;  /* 0x0000000106067899 */ /* 0x000fe4000800063f */
[----:B0-----:R-:W-:Y:S02]  /*02d0*/  ULEA UR9, UR9, UR4, 0x18 ;  /* 0x0000000409097291 */ /* 0x001fe4000f8ec03f */
[----:B------:R-:W-:-:S04]  /*02e0*/  UIADD3 UR4, -UR5, 0x100000, URZ ;  /* 0x0010000005047890 */ /* 0x000fc8000fffe13f */
[----:B------:R-:W-:Y:S02]  /*02f0*/  USHF.L.U32 UR5, UR4, 0xb, URZ ;  /* 0x0000000b04057899 */ /* 0x000fe4000800063f */
[----:B------:R-:W-:Y:S01]  /*0300*/  USHF.L.U32 UR4, UR4, 0x1, URZ ;  /* 0x0000000104047899 */ /* 0x000fe2000800063f */
[----:B------:R-:W0:Y:S11]  /*0310*/  FENCE.VIEW.ASYNC.S ;  /* 0x00000000000073c6 */ /* 0x000e360000000000 */
[----:B0-----:R0:W1:Y:S01]  /*0320*/  SYNCS.EXCH.64 URZ, [UR9], UR4 ;  /* 0x00000004093f75b2 */ /* 0x0010620008000100 */
[----:B------:R0:W2:Y:S01]  /*0330*/  SYNCS.EXCH.64 URZ, [UR9+0x10], UR6 ;  /* 0x00001006093f75b2 */ /* 0x0000a20008000100 */
[----:B------:R0:W3:Y:S01]  /*0340*/  SYNCS.EXCH.64 URZ, [UR9+0x8], UR4 ;  /* 0x00000804093f75b2 */ /* 0x0000e20008000100 */
[----:B------:R0:W4:Y:S01]  /*0350*/  SYNCS.EXCH.64 URZ, [UR9+0x18], UR6 ;  /* 0x00001806093f75b2 */ /* 0x0001220008000100 */
[----:B------:R-:W-:Y:S01]  /*0360*/  NOP ;  /* 0x0000000000007918 */ /* 0x000fe20000000000 */
.L_x_2:
[----:B------:R-:W5:Y:S01]  /*0370*/  SHFL.IDX PT, R0, R0, RZ, 0x1f ;  /* 0x00001fff00007589 */ /* 0x000f6200000e0000 */
[----:B------:R-:W1:Y:S01]  /*0380*/  LDC R2, c[0x0][0x65c] ;  /* 0x00019700ff027b82 */ /* 0x000e620000000800 */
[----:B------:R-:W-:Y:S01]  /*0390*/  ELECT P0, URZ, PT ;  /* 0x00000000003f782f */ /* 0x000fe20003800000 */
[----:B------:R-:W-:Y:S01]  /*03a0*/  IMAD.MOV.U32 R3, RZ, RZ, RZ ;  /* 0x000000ffff037224 */ /* 0x000fe200078e00ff */
[----:B0-----:R-:W-:Y:S01]  /*03b0*/  UMOV UR4, 0x20 ;  /* 0x0000002000047882 */ /* 0x001fe20000000000 */
[----:B------:R-:W-:Y:S01]  /*03c0*/  NOP ;  /* 0x0000000000007918 */ /* 0x000fe20000000000 */
[----:B------:R-:W-:Y:S01]  /*03d0*/  NOP ;  /* 0x0000000000007918 */ /* 0x000fe20000000000 */
[----:B-----5:R-:W-:Y:S02]  /*03e0*/  ISETP.NE.OR P0, PT, R0, RZ, !P0 ;  /* 0x000000ff0000720c */ /* 0x020fe40004705670 */
[----:B-1----:R-:W-:Y:S01]  /*03f0*/  ISETP.NE.AND P4, PT, R2, 0x1, PT ;  /* 0x000000010200780c */ /* 0x002fe20003f85270 */
[----:B------:R-:W0:Y:S01]  /*0400*/  S2R R0, SR_CTAID.Y ;  /* 0x0000000000007919 */ /* 0x000e220000002600 */
[----:B------:R-:W1:Y:S09]  /*0410*/  S2R R2, SR_CTAID.X ;  /* 0x0000000000027919 */ /* 0x000e720000002500 */
[----:B------:R-:W-:Y:S01]  /*0420*/  VOTEU.ALL UP0, P0 ;  /* 0x00000000003f7886 */ /* 0x000fe20000000000 */
[----:B------:R-:W-:Y:S01]  /*0430*/  VOTEU.ALL UP1, P0 ;  /* 0x00000000003f7886 */ /* 0x000fe20000020000 */
[----:B------:R-:W1:Y:S01]  /*0440*/  @P4 LDC R7, c[0x0][0x10] ;  /* 0x00000400ff074b82 */ /* 0x000e620000000800 */
[----:B------:R-:W-:-:S02]  /*0450*/  @P4 IMAD.MOV.U32 R5, RZ, RZ, RZ ;  /* 0x000000ffff054224 */ /* 0x000fc400078e00ff */
[----:B------:R-:W-:Y:S01]  /*0460*/  @P4 IMAD.MOV.U32 R11, RZ, RZ, RZ ;  /* 0x000000ffff0b4224 */ /* 0x000fe200078e00ff */
[----:B------:R-:W-:Y:S01]  /*0470*/  @!UP0 UMOV UR6, 0x400 ;  /* 0x0000040000068882 */ /* 0x000fe20000000000 */
[----:B------:R-:W-:-:S04]  /*0480*/  @!UP0 UIADD3 UR4, -UR4, 0x100000, URZ ;  /* 0x0010000004048890 */ /* 0x000fc8000fffe13f */
[----:B------:R-:W-:Y:S02]  /*0490*/  @!UP0 USHF.L.U32 UR5, UR4, 0xb, URZ ;  /* 0x0000000b04058899 */ /* 0x000fe4000800063f */
[----:B------:R-:W-:Y:S01]  /*04a0*/  @!UP0 USHF.L.U32 UR4, UR4, 0x1, URZ ;  /* 0x0000000104048899 */ /* 0x000fe2000800063f */
[----:B------:R-:W5:Y:S08]  /*04b0*/  @!P4 LDC R9, c[0x0][0xc] ;  /* 0x00000300ff09cb82 */ /* 0x000f700000000800 */
[----:B------:R-:W2:Y:S01]  /*04c0*/  @!UP0 S2UR UR7, SR_CgaCtaId ;  /* 0x00000000000789c3 */ /* 0x000ea20000008800 */
[----:B0-----:R-:W-:-:S04]  /*04d0*/  @P4 IMAD.MOV.U32 R4, RZ, RZ, R0 ;  /* 0x000000ffff044224 */ /* 0x001fc800078e0000 */
[----:B-1----:R-:W-:-:S04]  /*04e0*/  @P4 IMAD.WIDE.U32 R6, R2, R7, R4 ;  /* 0x0000000702064225 */ /* 0x002fc800078e0004 */
[----:B------:R-:W-:Y:S02]  /*04f0*/  @P4 IMAD.MOV.U32 R16, RZ, RZ, R6 ;  /* 0x000000ffff104224 */ /* 0x000fe400078e0006 */
[----:B------:R-:W-:Y:S02]  /*0500*/  @P4 IMAD.IADD R17, R7, 0x1, R11 ;  /* 0x0000000107114824 */ /* 0x000fe400078e020b */
[----:B-----5:R-:W-:-:S04]  /*0510*/  @!P4 IMAD.WIDE.U32 R4, R9, R0, R2 ;  /* 0x000000000904c225 */ /* 0x020fc800078e0002 */
[----:B------:R-:W-:Y:S02]  /*0520*/  @!P4 IMAD.MOV.U32 R16, RZ, RZ, R4 ;  /* 0x000000ffff10c224 */ /* 0x000fe400078e0004 */
[----:B------:R-:W-:Y:S01]  /*0530*/  @!P4 IMAD.MOV.U32 R17, RZ, RZ, R5 ;  /* 0x000000ffff11c224 */ /* 0x000fe200078e0005 */
[----:B--2---:R-:W-:Y:S02]  /*0540*/  @!UP0 ULEA UR6, UR7, UR6, 0x18 ;  /* 0x0000000607068291 */ /* 0x004fe4000f8ec03f */
[----:B------:R0:W-:Y:S01]  /*0550*/  STL [R1+0x74], R16 ;  /* 0x0000741001007387 */ /* 0x0001e20000100800 */
[----:B------:R-:W-:-:S03]  /*0560*/  VOTEU.ALL UP0, P0 ;  /* 0x00000000003f7886 */ /* 0x000fc60000000000 */
[----:B------:R0:W-:Y:S04]  /*0570*/  STL [R1+0x70], R17 ;  /* 0x0000701101007387 */ /* 0x0001e80000100800 */
[----:B------:R-:W1:Y:S02]  /*0580*/  FENCE.VIEW.ASYNC.S ;  /* 0x00000000000073c6 */ /* 0x000e640000000000 */
[----:B-1----:R0:W3:Y:S01]  /*0590*/  @!UP0 SYNCS.EXCH.64 URZ, [UR6+0x30], UR4 ;  /* 0x00003004063f85b2 */ /* 0x0020e20008000100 */
[----:B------:R0:W3:Y:S01]  /*05a0*/  @!UP1 SYNCS.EXCH.64 URZ, [UR6+0x38], UR4 ;  /* 0x00003804063f95b2 */ /* 0x0000e20008000100 */
[----:B------:R-:W-:Y:S01]  /*05b0*/  NOP ;  /* 0x0000000000007918 */ /* 0x000fe20000000000 */
[----:B---34-:R-:W-:Y:S06]  /*05c0*/  BAR.SYNC.DEFER_BLOCKING 0x0 ;  /* 0x0000000000007b1d */ /* 0x018fec0000010000 */
[----:B0-----:R-:W-:Y:S05]  /*05d0*/  @!P1 BRA `(.L_x_3) ;  /* 0x000000e400809947 */ /* 0x001fea0003800000 */
[----:B------:R-:W-:-:S06]  /*05e0*/  UISETP.GT.U32.AND UP0, UPT, UR10, 0x1, UPT ;  /* 0x000000010a00788c */ /* 0x000fcc000bf04070 */
[----:B------:R-:W-:-:S13]  /*05f0*/  PLOP3.LUT P0, PT, PT, PT, UP0, 0x80, 0x0 ;  /* 0x000000000000781c */ /* 0x000fda0003f0f008 */
[----:B------:R-:W-:Y:S05]  /*0600*/  @P0 EXIT ;  /* 0x000000000000094d */ /* 0x000fea0003800000 */
[----:B------:R-:W-:Y:S01]  /*0610*/  IMAD.MOV.U32 R6, RZ, RZ, -0x1 ;  /* 0xffffffffff067424 */ /* 0x000fe200078e00ff */
[----:B------:R-:W-:Y:S01]  /*0620*/  ULDC.64 UR4, c[0x0][0x650] ;  /* 0x0001940000047ab9 */ /* 0x000fe20000000a00 */
[----:B------:R-:W-:Y:S01]  /*0630*/  IMAD.MOV.U32 R5, RZ, RZ, -0x1 ;  /* 0xffffffffff057424 */ /* 0x000fe200078e00ff */
[----:B------:R-:W-:Y:S01]  /*0640*/  ISETP.GE.U32.AND P0, PT, R16, UR4, PT ;  /* 0x0000000410007c0c */ /* 0x000fe2000bf06070 */
[----:B------:R-:W-:Y:S01]  /*0650*/  UMOV UR12, 0xffffffff ;  /* 0xffffffff000c7882 */ /* 0x000fe20000000000 */
[----:B------:R0:W-:Y:S01]  /*0660*/  STL [R1+0x7c], R6 ;  /* 0x00007c0601007387 */ /* 0x0001e20000100800 */
[----:B------:R-:W-:Y:S02]  /*0670*/  PRMT R4, RZ, 0x7610, R4 ;  /* 0x00007610ff047816 */ /* 0x000fe40000000004 */
[----:B------:R-:W-:Y:S01]  /*0680*/  ISETP.GE.U32.AND.EX P0, PT, R17, UR5, PT, P0 ;  /* 0x0000000511007c0c */ /* 0x000fe2000bf06100 */
[----:B------:R0:W-:-:S12]  /*0690*/  STL [R1+0x78], R5 ;  /* 0x0000780501007387 */ /* 0x0001d80000100800 */
[----:B0-----:R-:W-:Y:S05]  /*06a0*/  @P0 BRA `(.L_x_4) ;  /* 0x0000000400680947 */ /* 0x001fea0003800000 */
[----:B------:R-:W0:Y:S01]  /*06b0*/  LDC.64 R12, c[0x0][0x628] ;  /* 0x00018a00ff0c7b82 */ /* 0x000e220000000a00 */
[----:B------:R-:W-:Y:S02]  /*06c0*/  IMAD.MOV.U32 R4, RZ, RZ, R16 ;  /* 0x000000ffff047224 */ /* 0x000fe400078e0010 */
[----:B------:R-:W-:-:S05]  /*06d0*/  IMAD.MOV.U32 R5, RZ, RZ, R17 ;  /* 0x000000ffff057224 */ /* 0x000fca00078e0011 */
[----:B------:R-:W1:Y:S08]  /*06e0*/  LDC R10, c[0x0][0x630] ;  /* 0x00018c00ff0a7b82 */ /* 0x000e700000000800 */
[----:B------:R-:W2:Y:S01]  /*06f0*/  LDC.64 R14, c[0x0][0x620] ;  /* 0x00018800ff0e7b82 */ /* 0x000ea20000000a00 */
[----:B0-----:R-:W-:-:S04]  /*0700*/  ISETP.NE.U32.AND P0, PT, R12, RZ, PT ;  /* 0x000000ff0c00720c */ /* 0x001fc80003f05070 */
[----:B------:R-:W-:-:S13]  /*0710*/  ISETP.NE.AND.EX P0, PT, R13, RZ, PT, P0 ;  /* 0x000000ff0d00720c */ /* 0x000fda0003f05300 */
[----:B-12---:R-:W-:Y:S05]  /*0720*/  @!P0 BRA `(.L_x_5) ;  /* 0x0000000000288947 */ /* 0x006fea0003800000 */
[----:B------:R-:W0:Y:S02]  /*0730*/  LDC R9, c[0x0][0x634] ;  /* 0x00018d00ff097b82 */ /* 0x000e240000000800 */
[----:B0-----:R-:W-:-:S05]  /*0740*/  IADD3 R9, P0, R16, R9, RZ ;  /* 0x0000000910097210 */ /* 0x001fca0007f1e0ff */
[----:B------:R-:W-:-:S04]  /*0750*/  IMAD.X R11, RZ, RZ, R17, P0 ;  /* 0x000000ffff0b7224 */ /* 0x000fc800000e0611 */
[----:B------:R-:W-:-:S04]  /*0760*/  IMAD.WIDE.U32 R4, R11, R12, RZ ;  /* 0x0000000c0b047225 */ /* 0x000fc800078e00ff */
[----:B------:R-:W-:-:S04]  /*0770*/  IMAD.WIDE.U32 R6, P0, R9, R13, R4 ;  /* 0x0000000d09067225 */ /* 0x000fc80007800004 */
[----:B------:R-:W-:-:S04]  /*0780*/  IMAD.WIDE.U32 R4, R9, R12, RZ ;  /* 0x0000000c09047225 */ /* 0x000fc800078e00ff */
[----:B------:R-:W-:Y:S01]  /*0790*/  IMAD.X R9, RZ, RZ, RZ, P0 ;  /* 0x000000ffff097224 */ /* 0x000fe200000e06ff */
[----:B------:R-:W-:Y:S01]  /*07a0*/  IADD3 RZ, P0, R5, R6, RZ ;  /* 0x0000000605ff7210 */ /* 0x000fe20007f1e0ff */
[----:B------:R-:W-:-:S04]  /*07b0*/  IMAD.MOV.U32 R8, RZ, RZ, R7 ;  /* 0x000000ffff087224 */ /* 0x000fc800078e0007 */
[----:B------:R-:W-:-:S08]  /*07c0*/  IMAD.WIDE.U32.X R4, R11, R13, R8, P0 ;  /* 0x0000000d0b047225 */ /* 0x000fd000000e0408 */
.L_x_5:
[-CC-:B------:R-:W-:Y:S01]  /*07d0*/  SHF.R.U64 R24, R4, R10.reuse, R5.reuse ;  /* 0x0000000a04187219 */ /* 0x180fe20000001205 */
[----:B------:R-:W0:Y:S01]  /*07e0*/  LDC R8, c[0x0][0x618] ;  /* 0x00018600ff087b82 */ /* 0x000e220000000800 */
[----:B------:R-:W-:Y:S01]  /*07f0*/  SHF.R.U32.HI R4, RZ, R10, R5 ;  /* 0x0000000aff047219 */ /* 0x000fe20000011605 */
[----:B------:R-:W-:Y:S01]  /*0800*/  ULDC UR4, c[0x0][0x150] ;  /* 0x0000540000047ab9 */ /* 0x000fe20000000800 */
[----:B------:R-:W-:Y:S01]  /*0810*/  IADD3 R9, P0, RZ, -R24, RZ ;  /* 0x80000018ff097210 */ /* 0x000fe20007f1e0ff */
[----:B------:R-:W-:Y:S01]  /*0820*/  IMAD.MOV.U32 R5, RZ, RZ, R17 ;  /* 0x000000ffff057224 */ /* 0x000fe200078e0011 */
[----:B------:R-:W-:-:S03]  /*0830*/  I2FP.F32.U32 R3, R2 ;  /* 0x0000000200037245 */ /* 0x000fc60000201000 */
[----:B------:R-:W1:Y:S01]  /*0840*/  LDC.64 R18, c[0x0][0x640] ;  /* 0x00019000ff127b82 */ /* 0x000e620000000a00 */
[----:B------:R-:W-:Y:S02]  /*0850*/  IMAD.X R11, RZ, RZ, ~R4, P0 ;  /* 0x000000ffff0b7224 */ /* 0x000fe400000e0e04 */
[----:B------:R-:W-:Y:S01]  /*0860*/  FMUL R3, R3, UR4 ;  /* 0x0000000403037c20 */ /* 0x000fe20008400000 */
[----:B------:R-:W-:Y:S01]  /*0870*/  IMAD.MOV.U32 R4, RZ, RZ, R16 ;  /* 0x000000ffff047224 */ /* 0x000fe200078e0010 */
[----:B------:R-:W-:Y:S01]  /*0880*/  ULDC UR4, c[0x0][0x154] ;  /* 0x0000550000047ab9 */ /* 0x000fe20000000800 */
[-C--:B------:R-:W-:Y:S02]  /*0890*/  IMAD R6, R11, R14.reuse, RZ ;  /* 0x0000000e0b067224 */ /* 0x080fe400078e02ff */
[C---:B------:R-:W-:Y:S01]  /*08a0*/  IMAD.WIDE.U32 R4, R9.reuse, R14, R4 ;  /* 0x0000000e09047225 */ /* 0x040fe200078e0004 */
[----:B------:R-:W2:Y:S01]  /*08b0*/  LDC R10, c[0x0][0x608] ;  /* 0x00018200ff0a7b82 */ /* 0x000ea20000000800 */
[----:B------:R-:W3:Y:S02]  /*08c0*/  F2I.U32.TRUNC.NTZ R3, R3 ;  /* 0x0000000300037305 */ /* 0x000ee4000020f000 */
[----:B------:R-:W-:-:S04]  /*08d0*/  IMAD R9, R9, R15, R6 ;  /* 0x0000000f09097224 */ /* 0x000fc800078e0206 */
[----:B------:R-:W-:Y:S01]  /*08e0*/  IMAD.IADD R5, R5, 0x1, R9 ;  /* 0x0000000105057824 */ /* 0x000fe200078e0209 */
[----:B------:R-:W4:Y:S01]  /*08f0*/  LDC R7, c[0x0][0x144] ;  /* 0x00005100ff077b82 */ /* 0x000f220000000800 */
[----:B------:R-:W-:-:S03]  /*0900*/  IMAD.MOV.U32 R9, RZ, RZ, 0x1 ;  /* 0x00000001ff097424 */ /* 0x000fc600078e00ff */
[----:B0-----:R-:W-:Y:S02]  /*0910*/  SHF.R.U64 R12, R4, R8, R5 ;  /* 0x00000008040c7219 */ /* 0x001fe40000001205 */
[----:B------:R-:W-:Y:S02]  /*0920*/  I2FP.F32.U32 R4, R0 ;  /* 0x0000000000047245 */ /* 0x000fe40000201000 */
[----:B------:R-:W0:Y:S01]  /*0930*/  LDC R14, c[0x0][0x658] ;  /* 0x00019600ff0e7b82 */ /* 0x000e220000000800 */
[----:B-1----:R-:W-:Y:S01]  /*0940*/  ISETP.NE.U32.AND P0, PT, R18, RZ, PT ;  /* 0x000000ff1200720c */ /* 0x002fe20003f05070 */
[----:B---3--:R-:W-:Y:S02]  /*0950*/  IMAD.MOV R6, RZ, RZ, -R3 ;  /* 0x000000ffff067224 */ /* 0x008fe400078e0a03 */
[----:B------:R-:W-:Y:S01]  /*0960*/  FMUL R4, R4, UR4 ;  /* 0x0000000404047c20 */ /* 0x000fe20008400000 */
[----:B------:R-:W-:Y:S01]  /*0970*/  SHF.R.U32.HI R3, RZ, R8, R5 ;  /* 0x00000008ff037219 */ /* 0x000fe20000011605 */
[----:B------:R-:W-:Y:S01]  /*0980*/  IMAD.MOV.U32 R5, RZ, RZ, -0x1 ;  /* 0xffffffffff057424 */ /* 0x000fe200078e00ff */
[----:B------:R-:W-:Y:S01]  /*0990*/  ISETP.NE.AND.EX P0, PT, R19, RZ, PT, P0 ;  /* 0x000000ff1300720c */ /* 0x000fe20003f05300 */
[----:B------:R1:W3:Y:S01]  /*09a0*/  F2I.U32.TRUNC.NTZ R11, R4 ;  /* 0x00000004000b7305 */ /* 0x0002e2000020f000 */
[----:B------:R-:W1:Y:S01]  /*09b0*/  LDC R13, c[0x0][0x148] ;  /* 0x00005200ff0d7b82 */ /* 0x000e620000000800 */
[----:B--2---:R-:W-:-:S02]  /*09c0*/  SHF.R.U64 R23, R12, R10, R3 ;  /* 0x0000000a0c177219 */ /* 0x004fc40000001203 */
[----:B------:R-:W-:-:S05]  /*09d0*/  SHF.R.U32.HI R3, RZ, R10, R3 ;  /* 0x0000000aff037219 */ /* 0x000fca0000011603 */
[----:B------:R-:W2:Y:S01]  /*09e0*/  LDC R17, c[0x0][0x600] ;  /* 0x00018000ff117b82 */ /* 0x000ea20000000800 */
[----:B----4-:R-:W-:-:S07]  /*09f0*/  IMAD R8, R7, R6, R2 ;  /* 0x0000000607087224 */ /* 0x010fce00078e0202 */
[----:B------:R-:W4:Y:S01]  /*0a00*/  LDC R16, c[0x0][0x648] ;  /* 0x00019200ff107b82 */ /* 0x000f220000000800 */
[-C--:B0-----:R-:W-:Y:S02]  /*0a10*/  SHF.L.U32 R2, R5, R14.reuse, RZ ;  /* 0x0000000e05027219 */ /* 0x081fe400000006ff */
[--C-:B------:R-:W-:Y:S02]  /*0a20*/  SHF.R.U64 R22, R23, R14, R3.reuse ;  /* 0x0000000e17167219 */ /* 0x100fe40000001203 */
[----:B------:R-:W-:Y:S02]  /*0a30*/  LOP3.LUT R10, RZ, R2, RZ, 0x33, !PT ;  /* 0x00000002ff0a7212 */ /* 0x000fe400078e33ff */
[-C--:B------:R-:W-:Y:S01]  /*0a40*/  SHF.R.U32.HI R3, RZ, R14.reuse, R3 ;  /* 0x0000000eff037219 */ /* 0x080fe20000011603 */
[----:B------:R-:W0:Y:S01]  /*0a50*/  LDC R21, c[0x0][0x638] ;  /* 0x00018e00ff157b82 */ /* 0x000e220000000800 */
[----:B------:R-:W-:Y:S01]  /*0a60*/  SHF.L.U32 R9, R9, R14, RZ ;  /* 0x0000000e09097219 */ /* 0x000fe200000006ff */
[----:B------:R-:W-:-:S06]  /*0a70*/  IMAD.MOV.U32 R2, RZ, RZ, R22 ;  /* 0x000000ffff027224 */ /* 0x000fcc00078e0016 */
[----:B------:R-:W0:Y:S01]  /*0a80*/  LDC R20, c[0x0][0x610] ;  /* 0x00018400ff147b82 */ /* 0x000e220000000800 */
[----:B-1-3--:R-:W-:Y:S05]  /*0a90*/  @!P0 BRA `(.L_x_6) ;  /* 0x0000000000288947 */ /* 0x00afea0003800000 */
[----:B------:R-:W1:Y:S02]  /*0aa0*/  LDC R7, c[0x0][0x64c] ;  /* 0x00019300ff077b82 */ /* 0x000e640000000800 */
[----:B-1----:R-:W-:-:S05]  /*0ab0*/  IADD3 R7, P0, R22, R7, RZ ;  /* 0x0000000716077210 */ /* 0x002fca0007f1e0ff */
        /* <DEDUP_REMOVED lines=8> */
.L_x_6:
[----:B----4-:R-:W-:Y:S01]  /*0b40*/  SHF.R.U64 R2, R2, R16, R3 ;  /* 0x0000001002027219 */ /* 0x010fe20000001203 */
[----:B--2---:R-:W-:Y:S01]  /*0b50*/  VIADD R3, R17, 0xffffffff ;  /* 0xffffffff11037836 */ /* 0x004fe20000000000 */
[----:B------:R-:W-:Y:S01]  /*0b60*/  LOP3.LUT R10, R23, R10, RZ, 0xc0, !PT ;  /* 0x0000000a170a7212 */ /* 0x000fe200078ec0ff */
[----:B------:R-:W-:Y:S01]  /*0b70*/  IMAD.MOV R11, RZ, RZ, -R11 ;  /* 0x000000ffff0b7224 */ /* 0x000fe200078e0a0b */
[----:B------:R-:W-:Y:S01]  /*0b80*/  R2UR UR12, R24 ;  /* 0x00000000180c72ca */ /* 0x000fe200000e0000 */
[----:B------:R-:W-:Y:S01]  /*0b90*/  IMAD.MOV R4, RZ, RZ, -R2 ;  /* 0x000000ffff047224 */ /* 0x000fe200078e0a02 */
[----:B------:R-:W-:Y:S01]  /*0ba0*/  LOP3.LUT R3, R12, R3, RZ, 0xc0, !PT ;  /* 0x000000030c037212 */ /* 0x000fe200078ec0ff */
[----:B------:R-:W-:Y:S02]  /*0bb0*/  @P4 IMAD R8, R13, R11, R0 ;  /* 0x0000000b0d084224 */ /* 0x000fe400078e0200 */
[----:B------:R-:W-:Y:S02]  /*0bc0*/  IMAD R9, R9, R2, R10 ;  /* 0x0000000209097224 */ /* 0x000fe400078e020a */
[----:B0-----:R-:W-:-:S02]  /*0bd0*/  IMAD R0, R4, R21, R22 ;  /* 0x0000001504007224 */ /* 0x001fc400078e0216 */
[----:B------:R-:W-:Y:S02]  /*0be0*/  IMAD R8, R9, R20, R8 ;  /* 0x0000001409087224 */ /* 0x000fe400078e0208 */
[----:B------:R-:W-:Y:S02]  /*0bf0*/  IMAD R3, R0, R17, R3 ;  /* 0x0000001100037224 */ /* 0x000fe400078e0203 */
[----:B------:R-:W-:-:S03]  /*0c00*/  IMAD.MOV.U32 R4, RZ, RZ, 0x1 ;  /* 0x00000001ff047424 */ /* 0x000fc600078e00ff */
[----:B------:R-:W-:Y:S02]  /*0c10*/  SEL R2, R3, R8, !P4 ;  /* 0x0000000803027207 */ /* 0x000fe40006000000 */
[----:B------:R-:W-:-:S03]  /*0c20*/  SEL R0, R8, R3, !P4 ;  /* 0x0000000308007207 */ /* 0x000fc60006000000 */
[----:B------:R0:W-:Y:S04]  /*0c30*/  STL [R1+0x78], R2 ;  /* 0x0000780201007387 */ /* 0x0001e80000100800 */
[----:B------:R0:W-:Y:S02]  /*0c40*/  STL [R1+0x7c], R0 ;  /* 0x00007c0001007387 */ /* 0x0001e40000100800 */
.L_x_4:
[----:B------:R-:W-:-:S08]  /*0c50*/  NOP ;  /* 0x0000000000007918 */ /* 0x000fd00000000000 */
[----:B------:R-:W1:Y:S02]  /*0c60*/  USETMAXREG.TRY_ALLOC.CTAPOOL UP0, 0xe8 ;  /* 0x000000e8000079c8 */ /* 0x000e640008000600 */
[----:B-1----:R-:W-:-:S13]  /*0c70*/  PLOP3.LUT P0, PT, PT, PT, UP0, 0x80, 0x0 ;  /* 0x000000000000781c */ /* 0x002fda0003f0f008 */
[----:B------:R-:W-:Y:S05]  /*0c80*/  @!P0 BRA `(.L_x_4) ;  /* 0xfffffffc00f08947 */ /* 0x000fea000383ffff */
[----:B------:R-:W-:Y:S01]  /*0c90*/  ULDC.64 UR4, c[0x0][0x598] ;  /* 0x0001660000047ab9 */ /* 0x000fe20000000a00 */
[----:B------:R-:W-:Y:S01]  /*0ca0*/  ULDC.64 UR14, c[0x0][0x208] ;  /* 0x00008200000e7ab9 */ /* 0x000fe20000000a00 */
[----:B------:R-:W-:-:S04]  /*0cb0*/  ISETP.NE.U32.AND P0, PT, RZ, UR4, PT ;  /* 0x00000004ff007c0c */ /* 0x000fc8000bf05070 */
[----:B------:R-:W-:-:S13]  /*0cc0*/  ISETP.NE.AND.EX P0, PT, RZ, UR5, PT, P0 ;  /* 0x00000005ff007c0c */ /* 0x000fda000bf05300 */
[----:B------:R-:W-:Y:S05]  /*0cd0*/  @!P0 BRA `(.L_x_7) ;  /* 0x0000000000208947 */ /* 0x000fea0003800000 */
[----:B0-----:R-:W0:Y:S02]  /*0ce0*/  LDC.64 R2, c[0x0][0x598] ;  /* 0x00016600ff027b82 */ /* 0x001e240000000a00 */
[----:B0-----:R-:W2:Y:S02]  /*0cf0*/  LDG.E.64 R2, desc[UR14][R2.64] ;  /* 0x0000000e02027981 */ /* 0x001ea4000c1e1b00 */
[----:B--2---:R-:W-:-:S04]  /*0d00*/  ISETP.NE.U32.AND P0, PT, R2, RZ, PT ;  /* 0x000000ff0200720c */ /* 0x004fc80003f05070 */
[----:B------:R-:W-:-:S13]  /*0d10*/  ISETP.NE.AND.EX P0, PT, R3, RZ, PT, P0 ;  /* 0x000000ff0300720c */ /* 0x000fda0003f05300 */
[----:B------:R-:W-:Y:S05]  /*0d20*/  @!P0 BRA `(.L_x_7) ;  /* 0x00000000000c8947 */ /* 0x000fea0003800000 */
[----:B------:R-:W2:Y:S02]  /*0d30*/  LD.E R2, desc[UR14][R2.64] ;  /* 0x0000000e02027980 */ /* 0x000ea4000c101900 */
[----:B--2---:R-:W-:Y:S01]  /*0d40*/  R2UR UR20, R2 ;  /* 0x00000000021472ca */ /* 0x004fe200000e0000 */
[----:B------:R-:W-:-:S14]  /*0d50*/  BRA `(.L_x_8) ;  /* 0x0000000000247947 */ /* 0x000fdc0003800000 */
.L_x_7:
[----:B------:R-:W-:Y:S02]  /*0d60*/  ULDC.64 UR4, c[0x0][0x588] ;  /* 0x0001620000047ab9 */ /* 0x000fe40000000a00 */
[----:B------:R-:W-:-:S04]  /*0d70*/  ISETP.NE.U32.AND P0, PT, RZ, UR4, PT ;  /* 0x00000004ff007c0c */ /* 0x000fc8000bf05070 */
[----:B------:R-:W-:-:S13]  /*0d80*/  ISETP.NE.AND.EX P0, PT, RZ, UR5, PT, P0 ;  /* 0x00000005ff007c0c */ /* 0x000fda000bf05300 */
[----:B------:R-:W-:Y:S05]  /*0d90*/  @!P0 BRA `(.L_x_9) ;  /* 0x0000000000108947 */ /* 0x000fea0003800000 */
[----:B0-----:R-:W0:Y:S02]  /*0da0*/  LDC.64 R2, c[0x0][0x588] ;  /* 0x00016200ff027b82 */ /* 0x001e240000000a00 */
[----:B0-----:R-:W2:Y:S02]  /*0db0*/  LDG.E R2, desc[UR14][R2.64] ;  /* 0x0000000e02027981 */ /* 0x001ea4000c1e1900 */
[----:B--2---:R-:W-:Y:S01]  /*0dc0*/  R2UR UR20, R2 ;  /* 0x00000000021472ca */ /* 0x004fe200000e0000 */
[----:B------:R-:W-:-:S14]  /*0dd0*/  BRA `(.L_x_8) ;  /* 0x0000000000047947 */ /* 0x000fdc0003800000 */
.L_x_9:
[----:B------:R-:W-:-:S05]  /*0de0*/  ULDC UR20, c[0x0][0x580] ;  /* 0x0001600000147ab9 */ /* 0x000fca0000000800 */
.L_x_8:
[----:B------:R-:W-:Y:S02]  /*0df0*/  ULDC.64 UR4, c[0x0][0x5a0] ;  /* 0x0001680000047ab9 */ /* 0x000fe40000000a00 */
        /* <DEDUP_REMOVED lines=11> */
.L_x_10:
        /* <DEDUP_REMOVED lines=8> */
.L_x_12:
[----:B------:R-:W-:-:S05]  /*0f30*/  ULDC UR21, c[0x0][0x584] ;  /* 0x0001610000157ab9 */ /* 0x000fca0000000800 */
.L_x_11:
[----:B------:R-:W-:-:S13]  /*0f40*/  LOP3.LUT P0, RZ, R4, 0xff, RZ, 0xc0, !PT ;  /* 0x000000ff04ff7812 */ /* 0x000fda000780c0ff */
[----:B------:R-:W-:Y:S05]  /*0f50*/  @!P0 EXIT ;  /* 0x000000000000894d */ /* 0x000fea0003800000 */
[----:B------:R-:W-:Y:S01]  /*0f60*/  ULDC UR4, c[0x0][0x28c] ;  /* 0x0000a30000047ab9 */ /* 0x000fe20000000800 */
[----:B------:R-:W-:Y:S02]  /*0f70*/  ULOP3.LUT UR22, UR13, 0x1, URZ, 0xfc, !UPT ;  /* 0x000000010d167892 */ /* 0x000fe4000f8efc3f */
[----:B------:R-:W-:-:S04]  /*0f80*/  UIADD3 UR4, UR4, 0x7f, URZ ;  /* 0x0000007f04047890 */ /* 0x000fc8000fffe03f */
[----:B------:R-:W-:-:S04]  /*0f90*/  USHF.R.S32.HI UR5, URZ, 0x1f, UR4 ;  /* 0x0000001f3f057899 */ /* 0x000fc80008011404 */
[----:B------:R-:W-:-:S03]  /*0fa0*/  ULEA.HI UR5, UR5, UR4, URZ, 0x7 ;  /* 0x0000000405057291 */ /* 0x000fc6000f8f383f */
[----:B------:R-:W-:Y:S01]  /*0fb0*/  UMOV UR4, URZ ;  /* 0x0000003f00047c82 */ /* 0x000fe20008000000 */
[----:B------:R-:W-:-:S03]  /*0fc0*/  USHF.R.S32.HI UR9, URZ, 0x7, UR5 ;  /* 0x000000073f097899 */ /* 0x000fc60008011405 */
[----:B------:R-:W-:-:S09]  /*0fd0*/  UMOV UR5, URZ ;  /* 0x0000003f00057c82 */ /* 0x000fd20008000000 */
.L_x_293:
[----:B0-----:R-:W0:Y:S01]  /*0fe0*/  S2R R0, SR_TID.X ;  /* 0x0000000000007919 */ /* 0x001e220000002100 */
[----:B-1----:R-:W1:Y:S01]  /*0ff0*/  S2UR UR18, SR_CgaCtaId ;  /* 0x00000000001279c3 */ /* 0x002e620000008800 */
[----:B------:R-:W-:Y:S01]  /*1000*/  UMOV UR17, 0x400 ;  /* 0x0000040000117882 */ /* 0x000fe20000000000 */
[----:B------:R-:W-:Y:S01]  /*1010*/  UMOV UR6, URZ ;  /* 0x0000003f00067c82 */ /* 0x000fe20008000000 */
[----:B------:R-:W-:Y:S01]  /*1020*/  STL [R1+0x6c], RZ ;  /* 0x00006cff01007387 */ /* 0x000fe20000100800 */
[----:B------:R-:W-:Y:S01]  /*1030*/  UMOV UR7, URZ ;  /* 0x0000003f00077c82 */ /* 0x000fe20008000000 */
[----:B------:R-:W-:Y:S01]  /*1040*/  UMOV UR8, URZ ;  /* 0x0000003f00087c82 */ /* 0x000fe20008000000 */
[----:B------:R-:W-:Y:S01]  /*1050*/  UMOV UR23, UR5 ;  /* 0x0000000500177c82 */ /* 0x000fe20008000000 */
[----:B------:R-:W-:Y:S01]  /*1060*/  STL [R1+0x68], RZ ;  /* 0x000068ff01007387 */ /* 0x000fe20000100800 */
[----:B--2---:R-:W2:Y:S01]  /*1070*/  LDC R2, c[0x0][0x28c] ;  /* 0x0000a300ff027b82 */ /* 0x004ea20000000800 */
[----:B------:R-:W-:Y:S01]  /*1080*/  UMOV UR24, UR4 ;  /* 0x0000000400187c82 */ /* 0x000fe20008000000 */
[----:B------:R-:W-:Y:S01]  /*1090*/  CS2R R4, SRZ ;  /* 0x0000000000047805 */ /* 0x000fe2000001ff00 */
[----:B------:R-:W-:Y:S01]  /*10a0*/  STL [R1+0x64], RZ ;  /* 0x000064ff01007387 */ /* 0x000fe20000100800 */
[----:B------:R-:W-:-:S02]  /*10b0*/  CS2R R6, SRZ ;  /* 0x0000000000067805 */ /* 0x000fc4000001ff00 */
[----:B------:R-:W-:Y:S02]  /*10c0*/  CS2R R8, SRZ ;  /* 0x0000000000087805 */ /* 0x000fe4000001ff00 */
[----:B------:R-:W-:Y:S01]  /*10d0*/  CS2R R10, SRZ ;  /* 0x00000000000a7805 */ /* 0x000fe2000001ff00 */
[----:B------:R-:W-:Y:S01]  /*10e0*/  STL [R1+0x60], RZ ;  /* 0x000060ff01007387 */ /* 0x000fe20000100800 */
[----:B------:R-:W-:Y:S02]  /*10f0*/  CS2R R12, SRZ ;  /* 0x00000000000c7805 */ /* 0x000fe4000001ff00 */
[----:B------:R-:W-:Y:S02]  /*1100*/  CS2R R14, SRZ ;  /* 0x00000000000e7805 */ /* 0x000fe4000001ff00 */
        /* <DEDUP_REMOVED lines=12> */
[----:B------:R-:W-:Y:S02]  /*11d0*/  CS2R R162, SRZ ;  /* 0x0000000000a27805 */ /* 0x000fe4000001ff00 */
[----:B0-----:R-:W-:Y:S01]  /*11e0*/  LOP3.LUT R0, R0, 0x80, RZ, 0xc0, !PT ;  /* 0x0000008000007812 */ /* 0x001fe200078ec0ff */
[----:B------:R-:W-:Y:S01]  /*11f0*/  STL [R1+0x50], RZ ;  /* 0x000050ff01007387 */ /* 0x000fe20000100800 */
[----:B--2---:R-:W-:Y:S02]  /*1200*/  ISETP.GE.AND P0, PT, R2, 0x1, PT ;  /* 0x000000010200780c */ /* 0x004fe40003f06270 */
[----:B------:R-:W-:Y:S02]  /*1210*/  CS2R R2, SRZ ;  /* 0x0000000000027805 */ /* 0x000fe4000001ff00 */
[----:B------:R-:W-:Y:S01]  /*1220*/  SHF.R.U32.HI R0, RZ, 0x7, R0 ;  /* 0x00000007ff007819 */ /* 0x000fe20000011600 */
        /* <DEDUP_REMOVED lines=8> */
[----:B------:R-:W0:Y:S01]  /*12b0*/  SHFL.IDX PT, R0, R0, RZ, 0x1f ;  /* 0x00001fff00007589 */ /* 0x000e2200000e0000 */
[----:B------:R-:W-:-:S02]  /*12c0*/  CS2R R176, SRZ ;  /* 0x0000000000b07805 */ /* 0x000fc4000001ff00 */
[----:B------:R-:W-:Y:S02]  /*12d0*/  CS2R R178, SRZ ;  /* 0x0000000000b27805 */ /* 0x000fe4000001ff00 */
[----:B------:R-:W-:Y:S01]  /*12e0*/  CS2R R180, SRZ ;  /* 0x0000000000b47805 */ /* 0x000fe2000001ff00 */
[----:B------:R2:W-:Y:S01]  /*12f0*/  STL [R1+0x44], RZ ;  /* 0x000044ff01007387 */ /* 0x0005e20000100800 */
[----:B------:R-:W-:Y:S02]  /*1300*/  CS2R R182, SRZ ;  /* 0x0000000000b67805 */ /* 0x000fe4000001ff00 */
[----:B------:R-:W-:Y:S02]  /*1310*/  CS2R R184, SRZ ;  /* 0x0000000000b87805 */ /* 0x000fe4000001ff00 */
[----:B------:R-:W-:Y:S01]  /*1320*/  CS2R R186, SRZ ;  /* 0x0000000000ba7805 */ /* 0x000fe2000001ff00 */
[----:B------:R2:W-:Y:S01]  /*1330*/  STL [R1+0x40], RZ ;  /* 0x000040ff01007387 */ /* 0x0005e20000100800 */
        /* <DEDUP_REMOVED lines=14> */
[----:B------:R-:W-:Y:S02]  /*1420*/  CS2R R210, SRZ ;  /* 0x0000000000d27805 */ /* 0x000fe4000001ff00 */
[----:B0-----:R-:W-:Y:S01]  /*1430*/  R2UR UR10, R0 ;  /* 0x00000000000a72ca */ /* 0x001fe200000e0000 */
[----:B------:R2:W-:Y:S01]  /*1440*/  STL [R1+0x30], RZ ;  /* 0x000030ff01007387 */ /* 0x0005e20000100800 */
[----:B------:R-:W-:Y:S01]  /*1450*/  IMAD.MOV.U32 R0, RZ, RZ, RZ ;  /* 0x000000ffff007224 */ /* 0x000fe200078e00ff */
[----:B------:R-:W-:-:S02]  /*1460*/  CS2R R212, SRZ ;  /* 0x0000000000d47805 */ /* 0x000fc4000001ff00 */
[----:B------:R-:W-:Y:S01]  /*1470*/  CS2R R214, SRZ ;  /* 0x0000000000d67805 */ /* 0x000fe2000001ff00 */
[----:B------:R2:W-:Y:S01]  /*1480*/  STL [R1+0x2c], RZ ;  /* 0x00002cff01007387 */ /* 0x0005e20000100800 */
[----:B------:R-:W-:Y:S02]  /*1490*/  CS2R R216, SRZ ;  /* 0x0000000000d87805 */ /* 0x000fe4000001ff00 */
[----:B------:R-:W-:Y:S02]  /*14a0*/  CS2R R218, SRZ ;  /* 0x0000000000da7805 */ /* 0x000fe4000001ff00 */
[----:B------:R-:W-:Y:S01]  /*14b0*/  CS2R R220, SRZ ;  /* 0x0000000000dc7805 */ /* 0x000fe2000001ff00 */
[----:B------:R2:W-:Y:S01]  /*14c0*/  STL [R1+0x28], RZ ;  /* 0x000028ff01007387 */ /* 0x0005e20000100800 */
[----:B------:R-:W-:Y:S02]  /*14d0*/  CS2R R222, SRZ ;  /* 0x0000000000de7805 */ /* 0x000fe4000001ff00 */
[----:B------:R-:W-:-:S02]  /*14e0*/  CS2R R224, SRZ ;  /* 0x0000000000e07805 */ /* 0x000fc4000001ff00 */
[----:B------:R-:W-:Y:S01]  /*14f0*/  CS2R R226, SRZ ;  /* 0x0000000000e27805 */ /* 0x000fe2000001ff00 */
[----:B------:R2:W-:Y:S01]  /*1500*/  STL [R1+0x24], RZ ;  /* 0x000024ff01007387 */ /* 0x0005e20000100800 */
[----:B------:R-:W-:Y:S01]  /*1510*/  ULEA.HI UR11, UR10, UR10, URZ, 0x1 ;  /* 0x0000000a0a0b7291 */ /* 0x000fe2000f8f083f */
[----:B------:R-:W-:Y:S01]  /*1520*/  IMAD.MOV.U32 R228, RZ, RZ, RZ ;  /* 0x000000ffffe47224 */ /* 0x000fe200078e00ff */
[----:B------:R-:W-:Y:S01]  /*1530*/  CS2R R88, SRZ ;  /* 0x0000000000587805 */ /* 0x000fe2000001ff00 */
[----:B------:R2:W-:Y:S01]  /*1540*/  STL [R1+0x20], RZ ;  /* 0x000020ff01007387 */ /* 0x0005e20000100800 */
[----:B------:R-:W-:Y:S01]  /*1550*/  ULOP3.LUT UR16, UR11, 0x7fffe, URZ, 0xc0, !UPT ;  /* 0x0007fffe0b107892 */ /* 0x000fe2000f8ec03f */
[----:B------:R-:W-:Y:S01]  /*1560*/  CS2R R90, SRZ ;  /* 0x00000000005a7805 */ /* 0x000fe2000001ff00 */
[----:B-1----:R-:W-:Y:S01]  /*1570*/  ULEA UR11, UR18, UR17, 0x18 ;  /* 0x00000011120b7291 */ /* 0x002fe2000f8ec03f */
[----:B------:R2:W-:Y:S01]  /*1580*/  STL [R1+0x1c], RZ ;  /* 0x00001cff01007387 */ /* 0x0005e20000100800 */
[----:B------:R-:W-:Y:S01]  /*1590*/  UIADD3 UR16, UR10, -UR16, URZ ;  /* 0x800000100a107290 */ /* 0x000fe2000fffe03f */
[----:B------:R-:W-:-:S02]  /*15a0*/  CS2R R92, SRZ ;  /* 0x00000000005c7805 */ /* 0x000fc4000001ff00 */
[----:B------:R-:W-:Y:S01]  /*15b0*/  CS2R R94, SRZ ;  /* 0x00000000005e7805 */ /* 0x000fe2000001ff00 */
[----:B------:R2:W-:Y:S01]  /*15c0*/  STL [R1+0x18], RZ ;  /* 0x000018ff01007387 */ /* 0x0005e20000100800 */
[----:B------:R-:W-:Y:S01]  /*15d0*/  ULEA UR16, UR16, UR11, 0xd ;  /* 0x0000000b10107291 */ /* 0x000fe2000f8e683f */
[----:B------:R-:W-:Y:S02]  /*15e0*/  CS2R R96, SRZ ;  /* 0x0000000000607805 */ /* 0x000fe4000001ff00 */
[----:B------:R-:W-:Y:S01]  /*15f0*/  CS2R R98, SRZ ;  /* 0x0000000000627805 */ /* 0x000fe2000001ff00 */
[----:B------:R2:W-:Y:S01]  /*1600*/  STL [R1+0x14], RZ ;  /* 0x000014ff01007387 */ /* 0x0005e20000100800 */
[----:B------:R-:W-:Y:S01]  /*1610*/  UIADD3 UR16, UR16, 0x100, URZ ;  /* 0x0000010010107890 */ /* 0x000fe2000fffe03f */
[----:B------:R-:W-:Y:S02]  /*1620*/  CS2R R100, SRZ ;  /* 0x0000000000647805 */ /* 0x000fe4000001ff00 */
[----:B------:R-:W-:Y:S01]  /*1630*/  CS2R R102, SRZ ;  /* 0x0000000000667805 */ /* 0x000fe2000001ff00 */
[----:B------:R2:W-:Y:S01]  /*1640*/  STL [R1+0x10], RZ ;  /* 0x000010ff01007387 */ /* 0x0005e20000100800 */
[----:B------:R-:W-:Y:S01]  /*1650*/  USHF.R.U32.HI UR10, URZ, 0x4, UR16 ;  /* 0x000000043f0a7899 */ /* 0x000fe20008011610 */
[----:B------:R-:W-:-:S02]  /*1660*/  CS2R R104, SRZ ;  /* 0x0000000000687805 */ /* 0x000fc4000001ff00 */
[----:B------:R-:W-:Y:S01]  /*1670*/  CS2R R106, SRZ ;  /* 0x00000000006a7805 */ /* 0x000fe2000001ff00 */
[----:B------:R2:W-:Y:S01]  /*1680*/  STL [R1+0xc], RZ ;  /* 0x00000cff01007387 */ /* 0x0005e20000100800 */
[----:B------:R-:W-:Y:S01]  /*1690*/  ULOP3.LUT UR10, UR10, 0x3fff, URZ, 0xc0, !UPT ;  /* 0x00003fff0a0a7892 */ /* 0x000fe2000f8ec03f */
        /* <DEDUP_REMOVED lines=10> */
[----:B------:R2:W-:Y:S01]  /*1740*/  STL [R1], RZ ;  /* 0x000000ff01007387 */ /* 0x0005e20000100800 */
[----:B------:R-:W-:Y:S02]  /*1750*/  CS2R R124, SRZ ;  /* 0x00000000007c7805 */ /* 0x000fe4000001ff00 */
[----:B------:R-:W-:Y:S02]  /*1760*/  CS2R R126, SRZ ;  /* 0x00000000007e7805 */ /* 0x000fe4000001ff00 */
[----:B------:R-:W-:Y:S02]  /*1770*/  CS2R R128, SRZ ;  /* 0x0000000000807805 */ /* 0x000fe4000001ff00 */
[----:B------:R-:W-:-:S02]  /*1780*/  CS2R R130, SRZ ;  /* 0x0000000000827805 */ /* 0x000fc4000001ff00 */
[----:B------:R-:W-:Y:S02]  /*1790*/  CS2R R132, SRZ ;  /* 0x0000000000847805 */ /* 0x000fe4000001ff00 */
[----:B------:R-:W-:Y:S02]  /*17a0*/  CS2R R134, SRZ ;  /* 0x0000000000867805 */ /* 0x000fe4000001ff00 */
        /* <DEDUP_REMOVED lines=9> */
[----:B---34-:R-:W-:-:S02]  /*1840*/  CS2R R26, SRZ ;  /* 0x00000000001a7805 */ /* 0x018fc4000001ff00 */
        /* <DEDUP_REMOVED lines=29> */
[----:B------:R-:W-:Y:S01]  /*1a20*/  CS2R R86, SRZ ;  /* 0x0000000000567805 */ /* 0x000fe2000001ff00 */
[----:B--2---:R-:W-:Y:S06]  /*1a30*/  @!P0 BRA `(.L_x_13) ;  /* 0x0000001000c08947 */ /* 0x004fec0003800000 */
[----:B------:R-:W-:-:S06]  /*1a40*/  UISETP.NE.AND UP0, UPT, UR22, 0x3, UPT ;  /* 0x000000031600788c */ /* 0x000fcc000bf05270 */
[----:B------:R-:W-:-:S13]  /*1a50*/  PLOP3.LUT P1, PT, PT, PT, UP0, 0x80, 0x0 ;  /* 0x000000000000781c */ /* 0x000fda0003f2f008 */
[----:B------:R-:W-:Y:S05]  /*1a60*/  @!P1 BRA `(.L_x_14) ;  /* 0x0000000000049947 */ /* 0x000fea0003800000 */
[----:B------:R-:W-:Y:S01]  /*1a70*/  BPT.TRAP 0x1 ;  /* 0x000000040000795c */ /* 0x000fe20000300000 */
.L_x_14:
[----:B------:R-:W-:Y:S01]  /*1a80*/  ULEA UR6, UR5, UR11, 0x3 ;  /* 0x0000000b05067291 */ /* 0x000fe2000f8e183f */
[----:B------:R-:W-:-:S05]  /*1a90*/  IMAD.U32 R0, RZ, RZ, UR4 ;  /* 0x00000004ff007e24 */ /* 0x000fca000f8e00ff */
[----:B------:R-:W-:-:S04]  /*1aa0*/  SHF.L.U32 R0, R0, 0x1f, RZ ;  /* 0x0000001f00007819 */ /* 0x000fc800000006ff */
[----:B------:R0:W1:Y:S01]  /*1ab0*/  SYNCS.PHASECHK.TRANS64.TRYWAIT P0, [UR6], R0 ;  /* 0x00000000ff0075a7 */ /* 0x0000620008000146 */
[----:B------:R-:W-:Y:S05]  /*1ac0*/  @!P1 BRA `(.L_x_15) ;  /* 0x0000000000049947 */ /* 0x000fea0003800000 */
[----:B------:R-:W-:Y:S01]  /*1ad0*/  BPT.TRAP 0x1 ;  /* 0x000000040000795c */ /* 0x000fe20000300000 */
.L_x_15:
[----:B-1----:R-:W-:Y:S05]  /*1ae0*/  @P0 BRA `(.L_x_16) ;  /* 0x0000000000080947 */ /* 0x002fea0003800000 */
[----:B------:R-:W1:Y:S02]  /*1af0*/  SYNCS.PHASECHK.TRANS64.TRYWAIT P0, [UR6], R0 ;  /* 0x00000000ff0075a7 */ /* 0x000e640008000146 */
[----:B-1----:R-:W-:Y:S05]  /*1b00*/  @!P0 BRA `(.L_x_17) ;  /* 0x000000e400a88947 */ /* 0x002fea0003800000 */
.L_x_16:
[----:B------:R-:W-:Y:S01]  /*1b10*/  UIADD3 UR6, UR11, 0x10100, URZ ;  /* 0x000101000b067890 */ /* 0x000fe2000fffe03f */
[----:B------:R-:W-:Y:S01]  /*1b20*/  WARPGROUP.ARRIVE ;  /* 0x00000000000079c5 */ /* 0x000fe20000000000 */
[----:B------:R-:W-:Y:S01]  /*1b30*/  ULOP3.LUT UR7, UR10, 0x10000, URZ, 0xfc, !UPT ;  /* 0x000100000a077892 */ /* 0x000fe2000f8efc3f */
[----:B------:R2:W-:Y:S01]  /*1b40*/  STL [R1+0x6c], RZ ;  /* 0x00006cff01007387 */ /* 0x0005e20000100800 */
[----:B------:R-:W-:Y:S01]  /*1b50*/  USHF.R.U32.HI UR6, URZ, 0x4, UR6 ;  /* 0x000000043f067899 */ /* 0x000fe20008011606 */
[----:B01----:R-:W-:Y:S01]  /*1b60*/  IMAD.MOV.U32 R0, RZ, RZ, RZ ;  /* 0x000000ffff007224 */ /* 0x003fe200078e00ff */
[----:B------:R-:W-:Y:S01]  /*1b70*/  ULEA UR7, UR5, UR7, 0xb ;  /* 0x0000000705077291 */ /* 0x000fe2000f8e583f */
[----:B------:R2:W-:Y:S01]  /*1b80*/  STL [R1+0x68], RZ ;  /* 0x000068ff01007387 */ /* 0x0005e20000100800 */
[----:B------:R-:W-:Y:S01]  /*1b90*/  ULOP3.LUT UR6, UR6, 0x3fff, URZ, 0xc0, !UPT ;  /* 0x00003fff06067892 */ /* 0x000fe2000f8ec03f */
[----:B------:R-:W-:Y:S01]  /*1ba0*/  CS2R R2, SRZ ;  /* 0x0000000000027805 */ /* 0x000fe2000001ff00 */
[----:B------:R-:W-:Y:S01]  /*1bb0*/  UMOV UR17, 0x40000040 ;  /* 0x4000004000117882 */ /* 0x000fe20000000000 */
[----:B------:R-:W-:Y:S01]  /*1bc0*/  UMOV UR19, 0x40000040 ;  /* 0x4000004000137882 */ /* 0x000fe20000000000 */
[----:B------:R-:W-:Y:S01]  /*1bd0*/  ULOP3.LUT UR6, UR6, 0x10000, URZ, 0xfc, !UPT ;  /* 0x0001000006067892 */ /* 0x000fe2000f8efc3f */
[----:B------:R2:W-:Y:S01]  /*1be0*/  STL [R1+0x64], RZ ;  /* 0x000064ff01007387 */ /* 0x0005e20000100800 */
[----:B------:R-:W-:Y:S01]  /*1bf0*/  UMOV UR16, UR7 ;  /* 0x0000000700107c82 */ /* 0x000fe20008000000 */
[----:B------:R-:W-:Y:S01]  /*1c00*/  CS2R R4, SRZ ;  /* 0x0000000000047805 */ /* 0x000fe2000001ff00 */
[----:B------:R-:W-:Y:S01]  /*1c10*/  ULEA UR8, UR5, UR6, 0xa ;  /* 0x0000000605087291 */ /* 0x000fe2000f8e503f */
[----:B------:R2:W-:Y:S01]  /*1c20*/  STL [R1+0x60], RZ ;  /* 0x000060ff01007387 */ /* 0x0005e20000100800 */
[----:B------:R-:W-:Y:S01]  /*1c30*/  CS2R R6, SRZ ;  /* 0x0000000000067805 */ /* 0x000fe2000001ff00 */
[----:B------:R-:W-:Y:S01]  /*1c40*/  UMOV UR6, 0x4 ;  /* 0x0000000400067882 */ /* 0x000fe20000000000 */
[----:B------:R-:W-:Y:S01]  /*1c50*/  CS2R R8, SRZ ;  /* 0x0000000000087805 */ /* 0x000fe2000001ff00 */
[----:B------:R2:W-:Y:S01]  /*1c60*/  STL [R1+0x5c], RZ ;  /* 0x00005cff01007387 */ /* 0x0005e20000100800 */
[----:B------:R-:W-:Y:S01]  /*1c70*/  CS2R R10, SRZ ;  /* 0x00000000000a7805 */ /* 0x000fe2000001ff00 */
[----:B------:R-:W-:Y:S01]  /*1c80*/  UMOV UR18, UR8 ;  /* 0x0000000800127c82 */ /* 0x000fe20008000000 */
[----:B------:R-:W-:Y:S01]  /*1c90*/  CS2R R12, SRZ ;  /* 0x00000000000c7805 */ /* 0x000fe2000001ff00 */
[----:B------:R-:W-:Y:S01]  /*1ca0*/  QGMMA.64x128x32.F32.E5M2.E5M2 R88, gdesc[UR16], RZ, !UPT ;  /* 0x01e00000105879f3 */ /* 0x000fe2000c7038ff */
[----:B------:R-:W-:Y:S01]  /*1cb0*/  UIADD3 UR16, UR7, 0x400, URZ ;  /* 0x0000040007107890 */ /* 0x000fe2000fffe03f */
[----:B------:R2:W-:Y:S01]  /*1cc0*/  STL [R1+0x58], RZ ;  /* 0x000058ff01007387 */ /* 0x0005e20000100800 */
[----:B------:R-:W-:Y:S01]  /*1cd0*/  UMOV UR17, 0x40000040 ;  /* 0x4000004000117882 */ /* 0x000fe20000000000 */
[----:B------:R-:W-:-:S02]  /*1ce0*/  CS2R R14, SRZ ;  /* 0x00000000000e7805 */ /* 0x000fc4000001ff00 */
[----:B------:R-:W-:Y:S01]  /*1cf0*/  CS2R R16, SRZ ;  /* 0x0000000000107805 */ /* 0x000fe2000001ff00 */
[----:B------:R2:W-:Y:S01]  /*1d00*/  STL [R1+0x54], RZ ;  /* 0x000054ff01007387 */ /* 0x0005e20000100800 */
[----:B------:R-:W-:Y:S02]  /*1d10*/  CS2R R18, SRZ ;  /* 0x0000000000127805 */ /* 0x000fe4000001ff00 */
[----:B------:R-:W-:Y:S02]  /*1d20*/  CS2R R20, SRZ ;  /* 0x0000000000147805 */ /* 0x000fe4000001ff00 */
[----:B------:R-:W-:Y:S01]  /*1d30*/  CS2R R22, SRZ ;  /* 0x0000000000167805 */ /* 0x000fe2000001ff00 */
[----:B------:R2:W-:Y:S01]  /*1d40*/  STL [R1+0x50], RZ ;  /* 0x000050ff01007387 */ /* 0x0005e20000100800 */
[----:B------:R-:W-:Y:S01]  /*1d50*/  CS2R R152, SRZ ;  /* 0x0000000000987805 */ /* 0x000fe2000001ff00 */
[----:B------:R-:W-:Y:S01]  /*1d60*/  QGMMA.64x128x32.F32.E5M2.E5M2 R24, gdesc[UR16], RZ, !UPT ;  /* 0x01e00000101879f3 */ /* 0x000fe2000c7038ff */
[----:B------:R-:W-:Y:S01]  /*1d70*/  UIADD3 UR16, UR7, 0x2, URZ ;  /* 0x0000000207107890 */ /* 0x000fe2000fffe03f */
[----:B------:R2:W-:Y:S01]  /*1d80*/  STL [R1+0x4c], RZ ;  /* 0x00004cff01007387 */ /* 0x0005e20000100800 */
[----:B------:R-:W-:Y:S01]  /*1d90*/  UIADD3 UR18, UR8, 0x2, URZ ;  /* 0x0000000208127890 */ /* 0x000fe2000fffe03f */
[----:B------:R-:W-:Y:S01]  /*1da0*/  CS2R R154, SRZ ;  /* 0x00000000009a7805 */ /* 0x000fe2000001ff00 */
[----:B------:R-:W-:Y:S01]  /*1db0*/  UMOV UR17, 0x40000040 ;  /* 0x4000004000117882 */ /* 0x000fe20000000000 */
[----:B------:R-:W-:Y:S01]  /*1dc0*/  UMOV UR19, 0x40000040 ;  /* 0x4000004000137882 */ /* 0x000fe20000000000 */
        /* <DEDUP_REMOVED lines=49> */
[----:B------:R-:W-:-:S03]  /*20e0*/  IMAD.MOV.U32 R228, RZ, RZ, RZ ;  /* 0x000000ffffe47224 */ /* 0x000fc600078e00ff */
[----:B------:R2:W-:Y:S04]  /*20f0*/  STL [R1+0x14], RZ ;  /* 0x000014ff01007387 */ /* 0x0005e80000100800 */
[----:B------:R2:W-:Y:S04]  /*2100*/  STL [R1+0x10], RZ ;  /* 0x000010ff01007387 */ /* 0x0005e80000100800 */
[----:B------:R2:W-:Y:S04]  /*2110*/  STL [R1+0xc], RZ ;  /* 0x00000cff01007387 */ /* 0x0005e80000100800 */
[----:B------:R2:W-:Y:S04]  /*2120*/  STL [R1+0x8], RZ ;  /* 0x000008ff01007387 */ /* 0x0005e80000100800 */
[----:B------:R2:W-:Y:S04]  /*2130*/  STL [R1+0x4], RZ ;  /* 0x000004ff01007387 */ /* 0x0005e80000100800 */
[----:B------:R2:W-:Y:S01]  /*2140*/  STL [R1], RZ ;  /* 0x000000ff01007387 */ /* 0x0005e20000100800 */
[----:B------:R-:W-:Y:S01]  /*2150*/  QGMMA.64x128x32.F32.E5M2.E5M2 R88, gdesc[UR16], R88 ;  /* 0x01e00000105879f3 */ /* 0x000fe20008703858 */
[----:B------:R-:W-:Y:S01]  /*2160*/  UIADD3 UR16, UR7, 0x402, URZ ;  /* 0x0000040207107890 */ /* 0x000fe2000fffe03f */
[----:B------:R-:W-:-:S10]  /*2170*/  UMOV UR17, 0x40000040 ;  /* 0x4000004000117882 */ /* 0x000fd40000000000 */
[----:B------:R-:W-:Y:S01]  /*2180*/  QGMMA.64x128x32.F32.E5M2.E5M2 R24, gdesc[UR16], R24 ;  /* 0x01e00000101879f3 */ /* 0x000fe20008703818 */
[----:B------:R-:W-:Y:S02]  /*2190*/  UIADD3 UR16, UR7, 0x4, URZ ;  /* 0x0000000407107890 */ /* 0x000fe4000fffe03f */
[----:B------:R-:W-:Y:S01]  /*21a0*/  UIADD3 UR18, UR8, 0x4, URZ ;  /* 0x0000000408127890 */ /* 0x000fe2000fffe03f */
[----:B------:R-:W-:Y:S01]  /*21b0*/  UMOV UR17, 0x40000040 ;  /* 0x4000004000117882 */ /* 0x000fe20000000000 */
[----:B------:R-:W-:-:S07]  /*21c0*/  UMOV UR19, 0x40000040 ;  /* 0x4000004000137882 */ /* 0x000fce0000000000 */
        /* <DEDUP_REMOVED lines=10> */
[----:B------:R-:W-:Y:S02]  /*2270*/  UMOV UR17, 0x40000040 ;  /* 0x4000004000117882 */ /* 0x000fe40000000000 */
[----:B------:R-:W-:Y:S02]  /*2280*/  ULDC UR7, c[0x0][0x50c] ;  /* 0x0001430000077ab9 */ /* 0x000fe40000000800 */
[----:B------:R-:W-:-:S04]  /*2290*/  UISETP.NE.AND UP0, UPT, UR7, 0x4, UPT ;  /* 0x000000040700788c */ /* 0x000fc8000bf05270 */
[----:B------:R-:W-:Y:S02]  /*22a0*/  USEL UR7, URZ, 0x1, UP0 ;  /* 0x000000013f077887 */ /* 0x000fe40008000000 */
[----:B------:R-:W-:Y:S04]  /*22b0*/  QGMMA.64x128x32.F32.E5M2.E5M2 R24, gdesc[UR16], R24, gsb0 ;  /* 0x01e00000101879f3 */ /* 0x000fe80008003818 */
[----:B------:R-:W-:-:S13]  /*22c0*/  ISETP.NE.AND P0, PT, RZ, UR7, PT ;  /* 0x00000007ff007c0c */ /* 0x000fda000bf05270 */
[----:B--2---:R-:W-:Y:S05]  /*22d0*/  @!P0 BRA `(.L_x_18) ;  /* 0x0000000800808947 */ /* 0x004fea0003800000 */
[----:B------:R-:W-:Y:S02]  /*22e0*/  WARPGROUP.DEPBAR.LE gsb0, 0x0 ;  /* 0x00008000000079c5 */ /* 0x000fe40000010000 */
[----:B------:R-:W-:-:S01]  /*22f0*/  FADD R227, RZ, R89 ;  /* 0x00000059ffe37221 */ /* 0x000fc20000000000 */
[----:B------:R-:W-:Y:S01]  /*2300*/  FADD R228, RZ, R88 ;  /* 0x00000058ffe47221 */ /* 0x000fe20000000000 */
[----:B------:R-:W-:-:S01]  /*2310*/  FADD R226, RZ, R90 ;  /* 0x0000005affe27221 */ /* 0x000fc20000000000 */
[----:B------:R-:W-:Y:S01]  /*2320*/  FADD R225, RZ, R91 ;  /* 0x0000005bffe17221 */ /* 0x000fe20000000000 */
[----:B------:R-:W-:-:S01]  /*2330*/  FADD R224, RZ, R92 ;  /* 0x0000005cffe07221 */ /* 0x000fc20000000000 */
[----:B------:R0:W-:Y:S01]  /*2340*/  STL [R1+0x80], R227 ;  /* 0x000080e301007387 */ /* 0x0001e20000100800 */
[----:B------:R-:W-:-:S01]  /*2350*/  FADD R223, RZ, R93 ;  /* 0x0000005dffdf7221 */ /* 0x000fc20000000000 */
[----:B------:R-:W-:Y:S01]  /*2360*/  FADD R222, RZ, R94 ;  /* 0x0000005effde7221 */ /* 0x000fe20000000000 */
[----:B------:R-:W-:-:S01]  /*2370*/  FADD R221, RZ, R95 ;  /* 0x0000005fffdd7221 */ /* 0x000fc20000000000 */
[----:B------:R-:W-:Y:S01]  /*2380*/  FADD R220, RZ, R96 ;  /* 0x00000060ffdc7221 */ /* 0x000fe20000000000 */
[----:B------:R-:W-:-:S01]  /*2390*/  FADD R219, RZ, R97 ;  /* 0x00000061ffdb7221 */ /* 0x000fc20000000000 */
[----:B------:R-:W-:Y:S01]  /*23a0*/  FADD R218, RZ, R98 ;  /* 0x00000062ffda7221 */ /* 0x000fe20000000000 */
[----:B------:R-:W-:-:S01]  /*23b0*/  FADD R217, RZ, R99 ;  /* 0x00000063ffd97221 */ /* 0x000fc20000000000 */
[----:B------:R-:W-:Y:S01]  /*23c0*/  FADD R216, RZ, R100 ;  /* 0x00000064ffd87221 */ /* 0x000fe20000000000 */
[----:B------:R-:W-:-:S01]  /*23d0*/  FADD R215, RZ, R101 ;  /* 0x00000065ffd77221 */ /* 0x000fc20000000000 */
[----:B0-----:R-:W-:Y:S01]  /*23e0*/  FADD R227, RZ, R60 ;  /* 0x0000003cffe37221 */ /* 0x001fe20000000000 */
[----:B------:R-:W-:-:S01]  /*23f0*/  FADD R214, RZ, R102 ;  /* 0x00000066ffd67221 */ /* 0x000fc20000000000 */
[----:B------:R-:W-:Y:S01]  /*2400*/  FADD R213, RZ, R103 ;  /* 0x00000067ffd57221 */ /* 0x000fe20000000000 */
[----:B------:R-:W-:-:S01]  /*2410*/  FADD R212, RZ, R104 ;  /* 0x00000068ffd47221 */ /* 0x000fc20000000000 */
[----:B------:R-:W-:Y:S01]  /*2420*/  FADD R211, RZ, R105 ;  /* 0x00000069ffd37221 */ /* 0x000fe20000000000 */
[----:B------:R0:W-:Y:S01]  /*2430*/  STL [R1], R227 ;  /* 0x000000e301007387 */ /* 0x0001e20000100800 */
        /* <DEDUP_REMOVED lines=94> */
[----:B0-----:R-:W-:-:S05]  /*2a20*/  FADD R227, RZ, R67 ;  /* 0x00000043ffe37221 */ /* 0x001fca0000000000 */
[----:B------:R0:W-:Y:S02]  /*2a30*/  STL [R1+0x1c], R227 ;  /* 0x00001ce301007387 */ /* 0x0001e40000100800 */
        /* <DEDUP_REMOVED lines=39> */
[----:B------:R0:W-:Y:S04]  /*2cb0*/  STL [R1+0x6c], R227 ;  /* 0x00006ce301007387 */ /* 0x0001e80000100800 */
[----:B0-----:R0:W5:Y:S01]  /*2cc0*/  LDL.LU R227, [R1+0x80] ;  /* 0x0000800001e37983 */ /* 0x0011620000300800 */
[----:B------:R-:W-:-:S05]  /*2cd0*/  UMOV UR6, URZ ;  /* 0x0000003f00067c82 */ /* 0x000fca0008000000 */
.L_x_18:
[----:B------:R-:W-:Y:S01]  /*2ce0*/  UIADD3 UR23, UR5, 0x1, URZ ;  /* 0x0000000105177890 */ /* 0x000fe2000fffe03f */
[----:B------:R-:W-:-:S03]  /*2cf0*/  UMOV UR8, 0x1 ;  /* 0x0000000100087882 */ /* 0x000fc60000000000 */
[----:B------:R-:W-:-:S04]  /*2d00*/  UISETP.NE.AND UP0, UPT, UR23, 0x2, UPT ;  /* 0x000000021700788c */ /* 0x000fc8000bf05270 */
[----:B------:R-:W-:Y:S02]  /*2d10*/  USEL UR24, URZ, 0x1, UP0 ;  /* 0x000000013f187887 */ /* 0x000fe40008000000 */
[----:B------:R-:W-:Y:S02]  /*2d20*/  USEL UR23, UR23, URZ, UP0 ;  /* 0x0000003f17177287 */ /* 0x000fe40008000000 */
[----:B------:R-:W-:-:S12]  /*2d30*/  ULOP3.LUT UR24, UR4, UR24, URZ, 0x3c, !UPT ;  /* 0x0000001804187292 */ /* 0x000fd8000f8e3c3f */
.L_x_13:
[----:B------:R-:W-:-:S04]  /*2d40*/  UISETP.LT.AND UP0, UPT, UR9, 0x1, UPT ;  /* 0x000000010900788c */ /* 0x000fc8000bf01270 */
[----:B------:R-:W-:-:S04]  /*2d50*/  USEL UR16, UR9, 0x1, UP0 ;  /* 0x0000000109107887 */ /* 0x000fc80008000000 */
[----:B------:R-:W-:-:S04]  /*2d60*/  UIADD3 UR26, UR9, -UR16, URZ ;  /* 0x80000010091a7290 */ /* 0x000fc8000fffe03f */
[----:B------:R-:W-:-:S06]  /*2d70*/  UISETP.GE.AND UP0, UPT, UR26, 0x1, UPT ;  /* 0x000000011a00788c */ /* 0x000fcc000bf06270 */
[----:B------:R-:W-:-:S13]  /*2d80*/  PLOP3.LUT P0, PT, PT, PT, UP0, 0x80, 0x0 ;  /* 0x000000000000781c */ /* 0x000fda0003f0f008 */
[----:B------:R-:W-:Y:S05]  /*2d90*/  @!P0 BRA `(.L_x_19) ;  /* 0x0000001000dc8947 */ /* 0x000fea0003800000 */
[----:B------:R-:W-:Y:S01]  /*2da0*/  UMOV UR25, UR5 ;  /* 0x0000000500197c82 */ /* 0x000fe20008000000 */
[----:B------:R-:W-:-:S05]  /*2db0*/  ULDC UR27, c[0x0][0x50c] ;  /* 0x00014300001b7ab9 */ /* 0x000fca0000000800 */
.L_x_27:
[----:B------:R-:W-:-:S06]  /*2dc0*/  UISETP.NE.AND UP0, UPT, UR22, 0x3, UPT ;  /* 0x000000031600788c */ /* 0x000fcc000bf05270 */
[----:B------:R-:W-:-:S13]  /*2dd0*/  PLOP3.LUT P1, PT, PT, PT, UP0, 0x80, 0x0 ;  /* 0x000000000000781c */ /* 0x000fda0003f2f008 */
[----:B-1---5:R-:W-:Y:S05]  /*2de0*/  @!P1 BRA `(.L_x_20) ;  /* 0x0000000000049947 */ /* 0x022fea0003800000 */
[----:B------:R-:W-:Y:S01]  /*2df0*/  BPT.TRAP 0x1 ;  /* 0x000000040000795c */ /* 0x000fe20000300000 */
.L_x_20:
[----:B------:R-:W1:Y:S01]  /*2e00*/  S2UR UR16, SR_CgaCtaId ;  /* 0x00000000001079c3 */ /* 0x000e620000008800 */
[----:B------:R-:W-:Y:S01]  /*2e10*/  UMOV UR11, 0x400 ;  /* 0x00000400000b7882 */ /* 0x000fe20000000000 */
[----:B------:R-:W-:-:S05]  /*2e20*/  IMAD.U32 R229, RZ, RZ, UR24 ;  /* 0x00000018ffe57e24 */ /* 0x000fca000f8e00ff */
[----:B------:R-:W-:Y:S01]  /*2e30*/  SHF.L.U32 R229, R229, 0x1f, RZ ;  /* 0x0000001fe5e57819 */ /* 0x000fe200000006ff */
[----:B-1----:R-:W-:-:S04]  /*2e40*/  ULEA UR11, UR16, UR11, 0x18 ;  /* 0x0000000b100b7291 */ /* 0x002fc8000f8ec03f */
[----:B------:R-:W-:-:S09]  /*2e50*/  ULEA UR16, UR23, UR11, 0x3 ;  /* 0x0000000b17107291 */ /* 0x000fd2000f8e183f */
[----:B------:R1:W2:Y:S01]  /*2e60*/  SYNCS.PHASECHK.TRANS64.TRYWAIT P0, [UR16], R229 ;  /* 0x000000e5ff0075a7 */ /* 0x0002a20008000150 */
[----:B------:R-:W-:Y:S05]  /*2e70*/  @!P1 BRA `(.L_x_21) ;  /* 0x0000000000049947 */ /* 0x000fea0003800000 */
[----:B------:R-:W-:Y:S01]  /*2e80*/  BPT.TRAP 0x1 ;  /* 0x000000040000795c */ /* 0x000fe20000300000 */
.L_x_21:
[----:B--2---:R-:W-:Y:S05]  /*2e90*/  @P0 BRA `(.L_x_22) ;  /* 0x0000000000080947 */ /* 0x004fea0003800000 */
[----:B------:R-:W2:Y:S02]  /*2ea0*/  SYNCS.PHASECHK.TRANS64.TRYWAIT P0, [UR16], R229 ;  /* 0x000000e5ff0075a7 */ /* 0x000ea40008000150 */
[----:B--2---:R-:W-:Y:S05]  /*2eb0*/  @!P0 BRA `(.L_x_23) ;  /* 0x000000d000d48947 */ /* 0x004fea0003800000 */
.L_x_22:
[----:B------:R-:W-:Y:S01]  /*2ec0*/  UIADD3 UR16, UR11, 0x10100, URZ ;  /* 0x000101000b107890 */ /* 0x000fe2000fffe03f */
[----:B------:R-:W-:Y:S01]  /*2ed0*/  WARPGROUP.ARRIVE ;  /* 0x00000000000079c5 */ /* 0x000fe20000000000 */
[----:B------:R-:W-:Y:S02]  /*2ee0*/  UISETP.NE.AND UP0, UPT, UR7, URZ, UPT ;  /* 0x0000003f0700728c */ /* 0x000fe4000bf05270 */
[----:B------:R-:W-:Y:S02]  /*2ef0*/  USHF.R.U32.HI UR16, URZ, 0x4, UR16 ;  /* 0x000000043f107899 */ /* 0x000fe40008011610 */
[----:B------:R-:W-:Y:S02]  /*2f00*/  USEL UR8, UR8, URZ, !UP0 ;  /* 0x0000003f08087287 */ /* 0x000fe4000c000000 */
[----:B------:R-:W-:Y:S02]  /*2f10*/  ULOP3.LUT UR16, UR16, 0x3fff, URZ, 0xc0, !UPT ;  /* 0x00003fff10107892 */ /* 0x000fe4000f8ec03f */
[----:B------:R-:W-:-:S02]  /*2f20*/  UISETP.NE.U32.AND UP0, UPT, UR8, URZ, UPT ;  /* 0x0000003f0800728c */ /* 0x000fc4000bf05070 */
[----:B------:R-:W-:Y:S02]  /*2f30*/  ULOP3.LUT UR7, UR10, 0x10000, URZ, 0xfc, !UPT ;  /* 0x000100000a077892 */ /* 0x000fe4000f8efc3f */
[----:B------:R-:W-:Y:S02]  /*2f40*/  ULOP3.LUT UR8, UR16, 0x10000, URZ, 0xfc, !UPT ;  /* 0x0001000010087892 */ /* 0x000fe4000f8efc3f */
[----:B------:R-:W-:Y:S02]  /*2f50*/  ULEA UR7, UR23, UR7, 0xb ;  /* 0x0000000717077291 */ /* 0x000fe4000f8e583f */
[----:B------:R-:W-:Y:S01]  /*2f60*/  ULEA UR8, UR23, UR8, 0xa ;  /* 0x0000000817087291 */ /* 0x000fe2000f8e503f */
[----:B------:R-:W-:Y:S01]  /*2f70*/  UMOV UR17, 0x40000040 ;  /* 0x4000004000117882 */ /* 0x000fe20000000000 */
[----:B------:R-:W-:Y:S01]  /*2f80*/  UMOV UR19, 0x40000040 ;  /* 0x4000004000137882 */ /* 0x000fe20000000000 */
[----:B------:R-:W-:Y:S02]  /*2f90*/  UIADD3 UR6, UR6, 0x4, URZ ;  /* 0x0000000406067890 */ /* 0x000fe4000fffe03f */
[----:B------:R-:W-:-:S02]  /*2fa0*/  UMOV UR16, UR7 ;  /* 0x0000000700107c82 */ /* 0x000fc40008000000 */
[----:B------:R-:W-:Y:S02]  /*2fb0*/  UMOV UR18, UR8 ;  /* 0x0000000800127c82 */ /* 0x000fe40008000000 */
[----:B------:R-:W-:Y:S01]  /*2fc0*/  QGMMA.64x128x32.F32.E5M2.E5M2 R88, gdesc[UR16], R88, UP0 ;  /* 0x01e00000105879f3 */ /* 0x000fe2000bf03858 */
[----:B------:R-:W-:Y:S01]  /*2fd0*/  UIADD3 UR16, UR7, 0x400, URZ ;  /* 0x0000040007107890 */ /* 0x000fe2000fffe03f */
[----:B------:R-:W-:-:S10]  /*2fe0*/  UMOV UR17, 0x40000040 ;  /* 0x4000004000117882 */ /* 0x000fd40000000000 */
[----:B------:R-:W-:Y:S01]  /*2ff0*/  QGMMA.64x128x32.F32.E5M2.E5M2 R24, gdesc[UR16], R24, UP0 ;  /* 0x01e00000101879f3 */ /* 0x000fe2000bf03818 */
[----:B------:R-:W-:Y:S02]  /*3000*/  UIADD3 UR16, UR7, 0x2, URZ ;  /* 0x0000000207107890 */ /* 0x000fe4000fffe03f */
[----:B------:R-:W-:Y:S01]  /*3010*/  UIADD3 UR18, UR8, 0x2, URZ ;  /* 0x0000000208127890 */ /* 0x000fe2000fffe03f */
[----:B------:R-:W-:Y:S01]  /*3020*/  UMOV UR17, 0x40000040 ;  /* 0x4000004000117882 */ /* 0x000fe20000000000 */
[----:B------:R-:W-:Y:S01]  /*3030*/  UMOV UR19, 0x40000040 ;  /* 0x4000004000137882 */ /* 0x000fe20000000000 */
[----:B------:R-:W-:-:S06]  /*3040*/  UISETP.NE.AND UP0, UPT, UR6, UR27, UPT ;  /* 0x0000001b0600728c */ /* 0x000fcc000bf05270 */
        /* <DEDUP_REMOVED lines=18> */
[----:B------:R-:W-:Y:S01]  /*3170*/  UMOV UR17, 0x40000040 ;  /* 0x4000004000117882 */ /* 0x000fe20000000000 */
[----:B------:R-:W-:-:S06]  /*3180*/  USEL UR7, URZ, 0x1, UP0 ;  /* 0x000000013f077887 */ /* 0x000fcc0008000000 */
[----:B------:R-:W-:-:S03]  /*3190*/  ISETP.NE.AND P0, PT, RZ, UR7, PT ;  /* 0x00000007ff007c0c */ /* 0x000fc6000bf05270 */
[----:B------:R-:W-:Y:S03]  /*31a0*/  QGMMA.64x128x32.F32.E5M2.E5M2 R24, gdesc[UR16], R24, gsb0 ;  /* 0x01e00000101879f3 */ /* 0x000fe60008003818 */
[----:B------:R-:W-:-:S07]  /*31b0*/  WARPGROUP.DEPBAR.LE gsb0, 0x1 ;  /* 0x00008000000079c5 */ /* 0x000fce0000010100 */
[----:B------:R-:W-:Y:S05]  /*31c0*/  @!P0 BRA `(.L_x_24) ;  /* 0x0000000c00708947 */ /* 0x000fea0003800000 */
[----:B------:R-:W-:Y:S02]  /*31d0*/  WARPGROUP.DEPBAR.LE gsb0, 0x0 ;  /* 0x00008000000079c5 */ /* 0x000fe40000010000 */
[----:B-----5:R-:W-:-:S01]  /*31e0*/  FADD R227, R89, R227 ;  /* 0x000000e359e37221 */ /* 0x020fc20000000000 */
[----:B------:R-:W-:Y:S01]  /*31f0*/  FADD R226, R90, R226 ;  /* 0x000000e25ae27221 */ /* 0x000fe20000000000 */
[----:B------:R-:W-:-:S01]  /*3200*/  FADD R225, R91, R225 ;  /* 0x000000e15be17221 */ /* 0x000fc20000000000 */
[----:B------:R-:W-:Y:S01]  /*3210*/  FADD R224, R92, R224 ;  /* 0x000000e05ce07221 */ /* 0x000fe20000000000 */
[----:B------:R-:W-:-:S01]  /*3220*/  FADD R223, R93, R223 ;  /* 0x000000df5ddf7221 */ /* 0x000fc20000000000 */
[----:B------:R2:W-:Y:S01]  /*3230*/  STL [R1+0x80], R227 ;  /* 0x000080e301007387 */ /* 0x0005e20000100800 */
[----:B------:R-:W-:-:S01]  /*3240*/  FADD R222, R94, R222 ;  /* 0x000000de5ede7221 */ /* 0x000fc20000000000 */
[----:B------:R-:W-:Y:S01]  /*3250*/  FADD R221, R95, R221 ;  /* 0x000000dd5fdd7221 */ /* 0x000fe20000000000 */
[----:B------:R-:W-:-:S01]  /*3260*/  FADD R220, R96, R220 ;  /* 0x000000dc60dc7221 */ /* 0x000fc20000000000 */
[----:B------:R-:W-:Y:S01]  /*3270*/  FADD R219, R97, R219 ;  /* 0x000000db61db7221 */ /* 0x000fe20000000000 */
[----:B------:R-:W-:-:S01]  /*3280*/  FADD R218, R98, R218 ;  /* 0x000000da62da7221 */ /* 0x000fc20000000000 */
[----:B------:R-:W-:Y:S01]  /*3290*/  FADD R217, R99, R217 ;  /* 0x000000d963d97221 */ /* 0x000fe20000000000 */
[----:B------:R-:W-:-:S01]  /*32a0*/  FADD R216, R100, R216 ;  /* 0x000000d864d87221 */ /* 0x000fc20000000000 */
[----:B------:R-:W-:Y:S01]  /*32b0*/  FADD R215, R101, R215 ;  /* 0x000000d765d77221 */ /* 0x000fe20000000000 */
[----:B------:R-:W-:-:S01]  /*32c0*/  FADD R214, R102, R214 ;  /* 0x000000d666d67221 */ /* 0x000fc20000000000 */
[----:B--2---:R-:W2:Y:S01]  /*32d0*/  LDL.LU R227, [R1+0x28] ;  /* 0x0000280001e37983 */ /* 0x004ea20000300800 */
[----:B------:R-:W-:-:S01]  /*32e0*/  FADD R213, R103, R213 ;  /* 0x000000d567d57221 */ /* 0x000fc20000000000 */
[----:B------:R-:W-:Y:S01]  /*32f0*/  FADD R212, R104, R212 ;  /* 0x000000d468d47221 */ /* 0x000fe20000000000 */
[----:B------:R-:W-:-:S01]  /*3300*/  FADD R211, R105, R211 ;  /* 0x000000d369d37221 */ /* 0x000fc20000000000 */
[----:B------:R3:W-:Y:S01]  /*3310*/  STL [R1+0x84], R226 ;  /* 0x000084e201007387 */ /* 0x0007e20000100800 */
[----:B------:R-:W-:-:S03]  /*3320*/  FADD R228, R88, R228 ;  /* 0x000000e458e47221 */ /* 0x000fc60000000000 */
[----:B---3--:R-:W3:Y:S04]  /*3330*/  LDL.LU R226, [R1+0x24] ;  /* 0x0000240001e27983 */ /* 0x008ee80000300800 */
[----:B------:R4:W-:Y:S04]  /*3340*/  STL [R1+0x88], R225 ;  /* 0x000088e101007387 */ /* 0x0009e80000100800 */
[----:B----4-:R-:W4:Y:S04]  /*3350*/  LDL.LU R225, [R1+0x20] ;  /* 0x0000200001e17983 */ /* 0x010f280000300800 */
[----:B------:R0:W-:Y:S04]  /*3360*/  STL [R1+0x8c], R224 ;  /* 0x00008ce001007387 */ /* 0x0001e80000100800 */
[----:B0-----:R-:W4:Y:S04]  /*3370*/  LDL.LU R224, [R1+0x1c] ;  /* 0x00001c0001e07983 */ /* 0x001f280000300800 */
        /* <DEDUP_REMOVED lines=13> */
[----:B0-----:R-:W4:Y:S04]  /*3450*/  LDL.LU R217, [R1] ;  /* 0x0000000001d97983 */ /* 0x001f280000300800 */
[----:B------:R-:W-:Y:S04]  /*3460*/  STL [R1+0xac], R216 ;  /* 0x0000acd801007387 */ /* 0x000fe80000100800 */
[----:B------:R-:W-:Y:S04]  /*3470*/  STL [R1+0xb0], R215 ;  /* 0x0000b0d701007387 */ /* 0x000fe80000100800 */
[----:B------:R-:W-:Y:S04]  /*3480*/  STL [R1+0xb4], R214 ;  /* 0x0000b4d601007387 */ /* 0x000fe80000100800 */
[----:B------:R-:W-:Y:S04]  /*3490*/  STL [R1+0xb8], R213 ;  /* 0x0000b8d501007387 */ /* 0x000fe80000100800 */
[----:B------:R-:W-:Y:S04]  /*34a0*/  STL [R1+0xbc], R212 ;  /* 0x0000bcd401007387 */ /* 0x000fe80000100800 */
[----:B------:R0:W-:Y:S01]  /*34b0*/  STL [R1+0xc0], R211 ;  /* 0x0000c0d301007387 */ /* 0x0001e20000100800 */
[----:B--2---:R-:W-:-:S01]  /*34c0*/  FADD R227, R70, R227 ;  /* 0x000000e346e37221 */ /* 0x004fc20000000000 */
[----:B---3--:R-:W-:Y:S01]  /*34d0*/  FADD R226, R69, R226 ;  /* 0x000000e245e27221 */ /* 0x008fe20000000000 */
[----:B----4-:R-:W-:-:S01]  /*34e0*/  FADD R225, R68, R225 ;  /* 0x000000e144e17221 */ /* 0x010fc20000000000 */
[----:B------:R-:W-:Y:S01]  /*34f0*/  FADD R224, R67, R224 ;  /* 0x000000e043e07221 */ /* 0x000fe20000000000 */
[----:B------:R-:W-:-:S01]  /*3500*/  FADD R223, R66, R223 ;  /* 0x000000df42df7221 */ /* 0x000fc20000000000 */
[----:B------:R-:W-:Y:S01]  /*3510*/  FADD R222, R65, R222 ;  /* 0x000000de41de7221 */ /* 0x000fe20000000000 */
[----:B------:R-:W-:-:S01]  /*3520*/  FADD R221, R64, R221 ;  /* 0x000000dd40dd7221 */ /* 0x000fc20000000000 */
[----:B------:R-:W-:Y:S01]  /*3530*/  FADD R220, R63, R220 ;  /* 0x000000dc3fdc7221 */ /* 0x000fe20000000000 */
[----:B------:R-:W-:-:S01]  /*3540*/  FADD R219, R62, R219 ;  /* 0x000000db3edb7221 */ /* 0x000fc20000000000 */
[----:B------:R-:W-:Y:S01]  /*3550*/  FADD R218, R61, R218 ;  /* 0x000000da3dda7221 */ /* 0x000fe20000000000 */
[----:B------:R-:W-:-:S05]  /*3560*/  FADD R217, R60, R217 ;  /* 0x000000d93cd97221 */ /* 0x000fca0000000000 */
[----:B------:R2:W-:Y:S04]  /*3570*/  STL [R1], R217 ;  /* 0x000000d901007387 */ /* 0x0005e80000100800 */
[----:B------:R3:W-:Y:S04]  /*3580*/  STL [R1+0x4], R218 ;  /* 0x000004da01007387 */ /* 0x0007e80000100800 */
[----:B------:R4:W-:Y:S04]  /*3590*/  STL [R1+0x8], R219 ;  /* 0x000008db01007387 */ /* 0x0009e80000100800 */
[----:B------:R1:W-:Y:S04]  /*35a0*/  STL [R1+0xc], R220 ;  /* 0x00000cdc01007387 */ /* 0x0003e80000100800 */
[----:B------:R1:W-:Y:S04]  /*35b0*/  STL [R1+0x10], R221 ;  /* 0x000010dd01007387 */ /* 0x0003e80000100800 */
[----:B------:R1:W-:Y:S04]  /*35c0*/  STL [R1+0x14], R222 ;  /* 0x000014de01007387 */ /* 0x0003e80000100800 */
[----:B------:R1:W-:Y:S04]  /*35d0*/  STL [R1+0x18], R223 ;  /* 0x000018df01007387 */ /* 0x0003e80000100800 */
[----:B------:R1:W-:Y:S04]  /*35e0*/  STL [R1+0x1c], R224 ;  /* 0x00001ce001007387 */ /* 0x0003e80000100800 */
[----:B0-----:R-:W4:Y:S04]  /*35f0*/  LDL.LU R211, [R1+0x2c] ;  /* 0x00002c0001d37983 */ /* 0x001f280000300800 */
[----:B------:R0:W-:Y:S04]  /*3600*/  STL [R1+0x20], R225 ;  /* 0x000020e101007387 */ /* 0x0001e80000100800 */
[----:B------:R-:W4:Y:S04]  /*3610*/  LDL.LU R212, [R1+0x30] ;  /* 0x0000300001d47983 */ /* 0x000f280000300800 */
[----:B------:R0:W-:Y:S04]  /*3620*/  STL [R1+0x24], R226 ;  /* 0x000024e201007387 */ /* 0x0001e80000100800 */
[----:B------:R-:W4:Y:S04]  /*3630*/  LDL.LU R213, [R1+0x34] ;  /* 0x0000340001d57983 */ /* 0x000f280000300800 */
[----:B------:R0:W-:Y:S04]  /*3640*/  STL [R1+0x28], R227 ;  /* 0x000028e301007387 */ /* 0x0001e80000100800 */
[----:B------:R-:W4:Y:S04]  /*3650*/  LDL.LU R214, [R1+0x38] ;  /* 0x0000380001d67983 */ /* 0x000f280000300800 */
[----:B------:R-:W4:Y:S04]  /*3660*/  LDL.LU R215, [R1+0x3c] ;  /* 0x00003c0001d77983 */ /* 0x000f280000300800 */
[----:B------:R-:W4:Y:S04]  /*3670*/  LDL.LU R216, [R1+0x40] ;  /* 0x0000400001d87983 */ /* 0x000f280000300800 */
[----:B--2---:R-:W2:Y:S04]  /*3680*/  LDL.LU R217, [R1+0x44] ;  /* 0x0000440001d97983 */ /* 0x004ea80000300800 */
[----:B---3--:R-:W3:Y:S04]  /*3690*/  LDL.LU R218, [R1+0x48] ;  /* 0x0000480001da7983 */ /* 0x008ee80000300800 */
[----:B----4-:R-:W4:Y:S04]  /*36a0*/  LDL.LU R219, [R1+0x4c] ;  /* 0x00004c0001db7983 */ /* 0x010f280000300800 */
[----:B-1----:R-:W4:Y:S04]  /*36b0*/  LDL.LU R220, [R1+0x50] ;  /* 0x0000500001dc7983 */ /* 0x002f280000300800 */
[----:B------:R-:W4:Y:S04]  /*36c0*/  LDL.LU R221, [R1+0x54] ;  /* 0x0000540001dd7983 */ /* 0x000f280000300800 */
[----:B------:R-:W4:Y:S04]  /*36d0*/  LDL.LU R222, [R1+0x58] ;  /* 0x0000580001de7983 */ /* 0x000f280000300800 */
[----:B------:R-:W4:Y:S04]  /*36e0*/  LDL.LU R223, [R1+0x5c] ;  /* 0x00005c0001df7983 */ /* 0x000f280000300800 */
[----:B------:R-:W4:Y:S04]  /*36f0*/  LDL.LU R224, [R1+0x60] ;  /* 0x0000600001e07983 */ /* 0x000f280000300800 */
[----:B0-----:R-:W4:Y:S04]  /*3700*/  LDL.LU R225, [R1+0x64] ;  /* 0x0000640001e17983 */ /* 0x001f280000300800 */
[----:B------:R-:W4:Y:S04]  /*3710*/  LDL.LU R226, [R1+0x68] ;  /* 0x0000680001e27983 */ /* 0x000f280000300800 */
[----:B------:R-:W4:Y:S01]  /*3720*/  LDL.LU R227, [R1+0x6c] ;  /* 0x00006c0001e37983 */ /* 0x000f220000300800 */
[----:B------:R-:W-:-:S05]  /*3730*/  FADD R211, R71, R211 ;  /* 0x000000d347d37221 */ /* 0x000fca0000000000 */
[----:B------:R0:W-:Y:S01]  /*3740*/  STL [R1+0x2c], R211 ;  /* 0x00002cd301007387 */ /* 0x0001e20000100800 */
[----:B------:R-:W-:-:S03]  /*3750*/  FADD R212, R72, R212 ;  /* 0x000000d448d47221 */ /* 0x000fc60000000000 */
[----:B0-----:R0:W5:Y:S01]  /*3760*/  LDL.LU R211, [R1+0xc0] ;  /* 0x0000c00001d37983 */ /* 0x0011620000300800 */
[----:B------:R-:W-:-:S03]  /*3770*/  FADD R213, R73, R213 ;  /* 0x000000d549d57221 */ /* 0x000fc60000000000 */
[----:B------:R1:W-:Y:S01]  /*3780*/  STL [R1+0x30], R212 ;  /* 0x000030d401007387 */ /* 0x0003e20000100800 */
[----:B------:R-:W-:-:S01]  /*3790*/  FADD R214, R74, R214 ;  /* 0x000000d64ad67221 */ /* 0x000fc20000000000 */
[----:B------:R-:W-:Y:S02]  /*37a0*/  FADD R215, R75, R215 ;  /* 0x000000d74bd77221 */ /* 0x000fe40000000000 */
[----:B-1----:R0:W5:Y:S01]  /*37b0*/  LDL.LU R212, [R1+0xbc] ;  /* 0x0000bc0001d47983 */ /* 0x0021620000300800 */
[----:B------:R-:W-:-:S03]  /*37c0*/  FADD R216, R76, R216 ;  /* 0x000000d84cd87221 */ /* 0x000fc60000000000 */
[----:B------:R1:W-:Y:S01]  /*37d0*/  STL [R1+0x34], R213 ;  /* 0x000034d501007387 */ /* 0x0003e20000100800 */
[----:B--2---:R-:W-:-:S03]  /*37e0*/  FADD R217, R77, R217 ;  /* 0x000000d94dd97221 */ /* 0x004fc60000000000 */
[----:B-1----:R0:W5:Y:S01]  /*37f0*/  LDL.LU R213, [R1+0xb8] ;  /* 0x0000b80001d57983 */ /* 0x0021620000300800 */
[----:B---3--:R-:W-:-:S03]  /*3800*/  FADD R218, R78, R218 ;  /* 0x000000da4eda7221 */ /* 0x008fc60000000000 */
[----:B------:R1:W-:Y:S01]  /*3810*/  STL [R1+0x38], R214 ;  /* 0x000038d601007387 */ /* 0x0003e20000100800 */
[----:B----4-:R-:W-:-:S01]  /*3820*/  FADD R219, R79, R219 ;  /* 0x000000db4fdb7221 */ /* 0x010fc20000000000 */
[----:B------:R-:W-:Y:S02]  /*3830*/  FADD R220, R80, R220 ;  /* 0x000000dc50dc7221 */ /* 0x000fe40000000000 */
[----:B-1----:R0:W5:Y:S04]  /*3840*/  LDL.LU R214, [R1+0xb4] ;  /* 0x0000b40001d67983 */ /* 0x0021680000300800 */
[----:B------:R1:W-:Y:S01]  /*3850*/  STL [R1+0x3c], R215 ;  /* 0x00003cd701007387 */ /* 0x0003e20000100800 */
[----:B------:R-:W-:-:S01]  /*3860*/  FADD R221, R81, R221 ;  /* 0x000000dd51dd7221 */ /* 0x000fc20000000000 */
[----:B------:R-:W-:-:S02]  /*3870*/  FADD R222, R82, R222 ;  /* 0x000000de52de7221 */ /* 0x000fc40000000000 */
[----:B-1----:R0:W5:Y:S04]  /*3880*/  LDL.LU R215, [R1+0xb0] ;  /* 0x0000b00001d77983 */ /* 0x0021680000300800 */
[----:B------:R1:W-:Y:S01]  /*3890*/  STL [R1+0x40], R216 ;  /* 0x000040d801007387 */ /* 0x0003e20000100800 */
[----:B------:R-:W-:-:S03]  /*38a0*/  FADD R223, R83, R223 ;  /* 0x000000df53df7221 */ /* 0x000fc60000000000 */
        /* <DEDUP_REMOVED lines=13> */
[----:B------:R1:W-:Y:S04]  /*3980*/  STL [R1+0x54], R221 ;  /* 0x000054dd01007387 */ /* 0x0003e80000100800 */
        /* <DEDUP_REMOVED lines=12> */
[----:B-1----:R0:W5:Y:S01]  /*3a50*/  LDL.LU R227, [R1+0x80] ;  /* 0x0000800001e37983 */ /* 0x0021620000300800 */
        /* <DEDUP_REMOVED lines=82> */
[----:B0-----:R-:W-:-:S06]  /*3f80*/  UMOV UR6, URZ ;  /* 0x0000003f00067c82 */ /* 0x001fcc0008000000 */
.L_x_24:
[----:B------:R-:W-:Y:S05]  /*3f90*/  @!P1 BRA `(.L_x_25) ;  /* 0x0000000000049947 */ /* 0x000fea0003800000 */
[----:B------:R-:W-:Y:S01]  /*3fa0*/  BPT.TRAP 0x1 ;  /* 0x000000040000795c */ /* 0x000fe20000300000 */
.L_x_25:
[----:B------:R-:W-:Y:S02]  /*3fb0*/  UISETP.GT.U32.AND UP0, UPT, UR13, 0x1, UPT ;  /* 0x000000010d00788c */ /* 0x000fe4000bf04070 */
[----:B------:R-:W-:-:S04]  /*3fc0*/  ULEA UR8, UR25, UR11, 0x3 ;  /* 0x0000000b19087291 */ /* 0x000fc8000f8e183f */
[----:B------:R-:W-:Y:S01]  /*3fd0*/  UIADD3 UR8, UR8, 0x10, URZ ;  /* 0x0000001008087890 */ /* 0x000fe2000fffe03f */
[----:B------:R-:W-:-:S03]  /*3fe0*/  PLOP3.LUT P0, PT, PT, PT, UP0, 0x80, 0x0 ;  /* 0x000000000000781c */ /* 0x000fc60003f0f008 */
[----:B------:R-:W-:-:S09]  /*3ff0*/  UPRMT UR8, URZ, 0x654, UR8 ;  /* 0x000006543f087896 */ /* 0x000fd20008000008 */
[----:B------:R-:W-:Y:S01]  /*4000*/  SYNCS.ARRIVE.TRANS64.RED.A1T0 RZ, [UR8], RZ ;  /* 0x000000ffffff79a7 */ /* 0x000fe20008100408 */
[----:B------:R-:W-:Y:S05]  /*4010*/  @P0 BRA `(.L_x_26) ;  /* 0x0000000000040947 */ /* 0x000fea0003800000 */
[----:B------:R-:W-:Y:S01]  /*4020*/  BPT.TRAP 0x1 ;  /* 0x000000040000795c */ /* 0x000fe20000300000 */
.L_x_26:
[----:B------:R-:W-:Y:S02]  /*4030*/  UISETP.GT.AND UP2, UPT, UR26, 0x1, UPT ;  /* 0x000000011a00788c */ /* 0x000fe4000bf44270 */
[----:B------:R-:W-:Y:S02]  /*4040*/  UIADD3 UR23, UR23, 0x1, URZ ;  /* 0x0000000117177890 */ /* 0x000fe4000fffe03f */
[----:B------:R-:W-:Y:S02]  /*4050*/  UIADD3 UR25, UR25, 0x1, URZ ;  /* 0x0000000119197890 */ /* 0x000fe4000fffe03f */
[----:B------:R-:W-:Y:S01]  /*4060*/  PLOP3.LUT P0, PT, PT, PT, UP2, 0x80, 0x0 ;  /* 0x000000000000781c */ /* 0x000fe20003f0f028 */
[----:B------:R-:W-:Y:S02]  /*4070*/  UISETP.NE.AND UP0, UPT, UR23, 0x2, UPT ;  /* 0x000000021700788c */ /* 0x000fe4000bf05270 */
[----:B------:R-:W-:Y:S02]  /*4080*/  UIADD3 UR16, UR26, -0x1, URZ ;  /* 0xffffffff1a107890 */ /* 0x000fe4000fffe03f */
[----:B------:R-:W-:-:S02]  /*4090*/  USEL UR8, URZ, 0x1, UP0 ;  /* 0x000000013f087887 */ /* 0x000fc40008000000 */
[----:B------:R-:W-:Y:S02]  /*40a0*/  UISETP.NE.AND UP1, UPT, UR25, 0x2, UPT ;  /* 0x000000021900788c */ /* 0x000fe4000bf25270 */
[----:B------:R-:W-:Y:S02]  /*40b0*/  ULOP3.LUT UR24, UR24, UR8, URZ, 0x3c, !UPT ;  /* 0x0000000818187292 */ /* 0x000fe4000f8e3c3f */
[----:B------:R-:W-:Y:S02]  /*40c0*/  USEL UR23, UR23, URZ, UP0 ;  /* 0x0000003f17177287 */ /* 0x000fe40008000000 */
[----:B------:R-:W-:Y:S01]  /*40d0*/  USEL UR25, UR25, URZ, UP1 ;  /* 0x0000003f19197287 */ /* 0x000fe20008800000 */
[----:B------:R-:W-:Y:S01]  /*40e0*/  UMOV UR8, 0x1 ;  /* 0x0000000100087882 */ /* 0x000fe20000000000 */
[----:B------:R-:W-:Y:S01]  /*40f0*/  UMOV UR26, UR16 ;  /* 0x00000010001a7c82 */ /* 0x000fe20008000000 */
[----:B------:R-:W-:Y:S09]  /*4100*/  @P0 BRA `(.L_x_27) ;  /* 0xffffffec002c0947 */ /* 0x000ff2000383ffff */
.L_x_19:
[----:B------:R-:W-:-:S04]  /*4110*/  UISETP.NE.AND UP0, UPT, UR6, URZ, UPT ;  /* 0x0000003f0600728c */ /* 0x000fc8000bf05270 */
[----:B------:R-:W-:-:S06]  /*4120*/  USEL UR6, URZ, 0x1, !UP0 ;  /* 0x000000013f067887 */ /* 0x000fcc000c000000 */
[----:B------:R-:W-:-:S13]  /*4130*/  ISETP.NE.AND P0, PT, RZ, UR6, PT ;  /* 0x00000006ff007c0c */ /* 0x000fda000bf05270 */
[----:B------:R-:W-:Y:S05]  /*4140*/  @!P0 BRA `(.L_x_28) ;  /* 0x0000000c00c48947 */ /* 0x000fea0003800000 */
[----:B------:R-:W-:Y:S02]  /*4150*/  WARPGROUP.DEPBAR.LE gsb0, 0x0 ;  /* 0x00008000000079c5 */ /* 0x000fe40000010000 */
[----:B-----5:R-:W-:Y:S01]  /*4160*/  FADD R227, R89, R227 ;  /* 0x000000e359e37221 */ /* 0x020fe20000000000 */
[----:B------:R-:W-:-:S04]  /*4170*/  FADD R228, R88, R228 ;  /* 0x000000e458e47221 */ /* 0x000fc80000000000 */
[----:B------:R2:W-:Y:S04]  /*4180*/  STL [R1+0x80], R227 ;  /* 0x000080e301007387 */ /* 0x0005e80000100800 */
[----:B--2---:R-:W2:Y:S04]  /*4190*/  LDL.LU R227, [R1+0x6c] ;  /* 0x00006c0001e37983 */ /* 0x004ea80000300800 */
[----:B--2---:R2:W-:Y:S04]  /*41a0*/  STL [R1+0x84], R227 ;  /* 0x000084e301007387 */ /* 0x0045e80000100800 */
        /* <DEDUP_REMOVED lines=52> */
[----:B--2---:R-:W2:Y:S01]  /*44f0*/  LDL.LU R227, [R1] ;  /* 0x0000000001e37983 */ /* 0x004ea20000300800 */
[----:B------:R-:W-:Y:S01]  /*4500*/  FADD R226, R90, R226 ;  /* 0x000000e25ae27221 */ /* 0x000fe20000000000 */
        /* <DEDUP_REMOVED lines=97> */
[----:B--2---:R-:W-:-:S05]  /*4b20*/  FADD R227, R60, R227 ;  /* 0x000000e33ce37221 */ /* 0x004fca0000000000 */
[----:B------:R2:W-:Y:S04]  /*4b30*/  STL [R1], R227 ;  /* 0x000000e301007387 */ /* 0x0005e80000100800 */
[----:B--2---:R-:W2:Y:S02]  /*4b40*/  LDL.LU R227, [R1+0xec] ;  /* 0x0000ec0001e37983 */ /* 0x004ea40000300800 */
[----:B--2---:R-:W-:-:S05]  /*4b50*/  FADD R227, R61, R227 ;  /* 0x000000e33de37221 */ /* 0x004fca0000000000 */
[----:B------:R2:W-:Y:S04]  /*4b60*/  STL [R1+0x4], R227 ;  /* 0x000004e301007387 */ /* 0x0005e80000100800 */
        /* <DEDUP_REMOVED lines=78> */
[----:B--2---:R2:W5:Y:S02]  /*5050*/  LDL.LU R227, [R1+0x80] ;  /* 0x0000800001e37983 */ /* 0x0045640000300800 */
.L_x_28:
[----:B------:R-:W-:Y:S02]  /*5060*/  WARPGROUP.DEPBAR.LE gsb0, 0x0 ;  /* 0x00008000000079c5 */ /* 0x000fe40000010000 */
[----:B------:R-:W3:Y:S02]  /*5070*/  LDC R24, c[0x0][0x28c] ;  /* 0x0000a300ff187b82 */ /* 0x000ee40000000800 */
[----:B---3--:R-:W-:-:S13]  /*5080*/  ISETP.GE.AND P0, PT, R24, 0x1, PT ;  /* 0x000000011800780c */ /* 0x008fda0003f06270 */
[----:B------:R-:W-:Y:S05]  /*5090*/  @!P0 BRA `(.L_x_29) ;  /* 0x0000000000408947 */ /* 0x000fea0003800000 */
[----:B------:R-:W-:-:S06]  /*50a0*/  UISETP.NE.AND UP0, UPT, UR22, 0x3, UPT ;  /* 0x000000031600788c */ /* 0x000fcc000bf05270 */
[----:B------:R-:W-:-:S13]  /*50b0*/  PLOP3.LUT P0, PT, PT, PT, UP0, 0x80, 0x0 ;  /* 0x000000000000781c */ /* 0x000fda0003f0f008 */
[----:B------:R-:W-:Y:S05]  /*50c0*/  @!P0 BRA `(.L_x_30) ;  /* 0x0000000000048947 */ /* 0x000fea0003800000 */
[----:B------:R-:W-:Y:S01]  /*50d0*/  BPT.TRAP 0x1 ;  /* 0x000000040000795c */ /* 0x000fe20000300000 */
.L_x_30:
[----:B------:R-:W-:-:S04]  /*50e0*/  UISETP.LT.AND UP0, UPT, UR9, 0x1, UPT ;  /* 0x000000010900788c */ /* 0x000fc8000bf01270 */
[----:B------:R-:W-:Y:S02]  /*50f0*/  USEL UR6, UR9, 0x1, UP0 ;  /* 0x0000000109067887 */ /* 0x000fe40008000000 */
[----:B------:R-:W-:Y:S02]  /*5100*/  UISETP.GT.U32.AND UP0, UPT, UR13, 0x1, UPT ;  /* 0x000000010d00788c */ /* 0x000fe4000bf04070 */
[----:B------:R-:W-:-:S04]  /*5110*/  UIADD3 UR6, UR5, UR9, -UR6 ;  /* 0x0000000905067290 */ /* 0x000fc8000fffe806 */
[----:B------:R-:W-:Y:S01]  /*5120*/  USHF.L.U32 UR6, UR6, 0x3, URZ ;  /* 0x0000000306067899 */ /* 0x000fe2000800063f */
[----:B------:R-:W-:-:S03]  /*5130*/  PLOP3.LUT P0, PT, PT, PT, UP0, 0x80, 0x0 ;  /* 0x000000000000781c */ /* 0x000fc60003f0f008 */
[----:B------:R-:W-:-:S04]  /*5140*/  ULOP3.LUT UR6, UR6, 0x8, URZ, 0xc0, !UPT ;  /* 0x0000000806067892 */ /* 0x000fc8000f8ec03f */
[----:B------:R-:W-:-:S04]  /*5150*/  UIADD3 UR6, UR11, 0x10, UR6 ;  /* 0x000000100b067890 */ /* 0x000fc8000fffe006 */
[----:B------:R-:W-:-:S09]  /*5160*/  UPRMT UR6, URZ, 0x654, UR6 ;  /* 0x000006543f067896 */ /* 0x000fd20008000006 */
[----:B------:R-:W-:Y:S01]  /*5170*/  SYNCS.ARRIVE.TRANS64.RED.A1T0 RZ, [UR6], RZ ;  /* 0x000000ffffff79a7 */ /* 0x000fe20008100406 */
[----:B------:R-:W-:Y:S05]  /*5180*/  @P0 BRA `(.L_x_29) ;  /* 0x0000000000040947 */ /* 0x000fea0003800000 */
[----:B------:R-:W-:Y:S01]  /*5190*/  BPT.TRAP 0x1 ;  /* 0x000000040000795c */ /* 0x000fe20000300000 */
.L_x_29:
[----:B------:R3:W-:Y:S01]  /*51a0*/  STL [R1+0x88], R3 ;  /* 0x0000880301007387 */ /* 0x0007e20000100800 */
[----:B------:R-:W4:Y:S01]  /*51b0*/  LDC R28, c[0x0][0x288] ;  /* 0x0000a200ff1c7b82 */ /* 0x000f220000000800 */
[----:B------:R-:W-:Y:S02]  /*51c0*/  ULDC UR6, c[0x0][0x284] ;  /* 0x0000a10000067ab9 */ /* 0x000fe40000000800 */
[----:B---3--:R-:W3:Y:S04]  /*51d0*/  LDL.LU R3, [R1+0x78] ;  /* 0x0000780001037983 */ /* 0x008ee80000300800 */
[----:B------:R0:W-:Y:S04]  /*51e0*/  STL [R1+0x84], R2 ;  /* 0x0000840201007387 */ /* 0x0001e80000100800 */
[----:B0-----:R-:W2:Y:S04]  /*51f0*/  LDL.LU R2, [R1+0x7c] ;  /* 0x00007c0001027983 */ /* 0x001ea80000300800 */
[----:B-----5:R0:W-:Y:S02]  /*5200*/  STL [R1+0x80], R0 ;  /* 0x0000800001007387 */ /* 0x0201e40000100800 */
[----:B0-----:R-:W0:Y:S02]  /*5210*/  S2R R0, SR_TID.X ;  /* 0x0000000000007919 */ /* 0x001e240000002100 */
[----:B0-----:R-:W-:-:S02]  /*5220*/  SHF.R.U32.HI R24, RZ, 0x2, R0 ;  /* 0x00000002ff187819 */ /* 0x001fc40000011600 */
[----:B------:R-:W-:Y:S02]  /*5230*/  LOP3.LUT R26, R0, 0x60, RZ, 0xc0, !PT ;  /* 0x00000060001a7812 */ /* 0x000fe400078ec0ff */
[----:B------:R-:W-:Y:S02]  /*5240*/  SHF.R.U32.HI R27, RZ, 0x7, R0 ;  /* 0x00000007ff1b7819 */ /* 0x000fe40000011600 */
[----:B------:R-:W-:Y:S02]  /*5250*/  LOP3.LUT R25, R24, 0x7, RZ, 0xc0, !PT ;  /* 0x0000000718197812 */ /* 0x000fe400078ec0ff */
[----:B------:R-:W-:Y:S02]  /*5260*/  SHF.R.U32.HI R26, RZ, 0x1, R26 ;  /* 0x00000001ff1a7819 */ /* 0x000fe4000001161a */
[----:B------:R-:W-:Y:S02]  /*5270*/  LOP3.LUT R24, R27, 0x1, RZ, 0xc0, !PT ;  /* 0x000000011b187812 */ /* 0x000fe400078ec0ff */
[----:B------:R-:W-:Y:S01]  /*5280*/  IADD3 R31, RZ, -R26, -R25 ;  /* 0x8000001aff1f7210 */ /* 0x000fe20007ffe819 */
[C---:B------:R-:W-:Y:S01]  /*5290*/  IMAD.SHL.U32 R32, R0.reuse, 0x2, RZ ;  /* 0x0000000200207824 */ /* 0x040fe200078e00ff */
[----:B------:R-:W-:Y:S01]  /*52a0*/  LOP3.LUT R27, R0, 0x3, RZ, 0xc0, !PT ;  /* 0x00000003001b7812 */ /* 0x000fe200078ec0ff */
[----:B------:R-:W-:-:S02]  /*52b0*/  IMAD.SHL.U32 R30, R24, 0x40, RZ ;  /* 0x00000040181e7824 */ /* 0x000fc400078e00ff */
[----:B------:R-:W-:Y:S02]  /*52c0*/  IMAD R31, R24, -0x40, R31 ;  /* 0xffffffc0181f7824 */ /* 0x000fe400078e021f */
[----:B---3--:R-:W-:Y:S02]  /*52d0*/  IMAD.SHL.U32 R29, R3, 0x80, RZ ;  /* 0x00000080031d7824 */ /* 0x008fe400078e00ff */
[----:B------:R0:W5:Y:S01]  /*52e0*/  LDL.LU R3, [R1+0x88] ;  /* 0x0000880001037983 */ /* 0x0001620000300800 */
[----:B------:R-:W-:Y:S01]  /*52f0*/  LOP3.LUT R43, R30, 0x40, R25, 0xe2, !PT ;  /* 0x000000401e2b7812 */ /* 0x000fe200078ee219 */
[----:B----4-:R-:W-:Y:S01]  /*5300*/  IMAD R42, R27, -0x2, R28 ;  /* 0xfffffffe1b2a7824 */ /* 0x010fe200078e021c */
[----:B------:R-:W-:Y:S01]  /*5310*/  ISETP.GE.AND P0, PT, R29, R28, PT ;  /* 0x0000001c1d00720c */ /* 0x000fe20003f06270 */
[C---:B--2---:R-:W-:Y:S02]  /*5320*/  IMAD.SHL.U32 R24, R2.reuse, 0x100, RZ ;  /* 0x0000010002187824 */ /* 0x044fe400078e00ff */
[----:B------:R-:W-:-:S02]  /*5330*/  IMAD.WIDE R38, R2, 0x100, RZ ;  /* 0x0000010002267825 */ /* 0x000fc400078e02ff */
[----:B------:R0:W5:Y:S04]  /*5340*/  LDL.LU R2, [R1+0x84] ;  /* 0x0000840001027983 */ /* 0x0001680000300800 */
[----:B------:R0:W5:Y:S01]  /*5350*/  LDL.LU R0, [R1+0x80] ;  /* 0x0000800001007983 */ /* 0x0001620000300800 */
[----:B------:R-:W-:Y:S01]  /*5360*/  ISETP.GE.OR P0, PT, R24, UR6, P0 ;  /* 0x0000000618007c0c */ /* 0x000fe20008706670 */
[----:B------:R-:W-:Y:S01]  /*5370*/  IMAD.IADD R42, R42, 0x1, -R29 ;  /* 0x000000012a2a7824 */ /* 0x000fe200078e0a1d */
[----:B------:R-:W-:Y:S01]  /*5380*/  IADD3 R41, -R24, UR6, R31 ;  /* 0x0000000618297c10 */ /* 0x000fe2000fffe11f */
[----:B------:R-:W-:Y:S01]  /*5390*/  IMAD.MOV.U32 R40, RZ, RZ, -0x1 ;  /* 0xffffffffff287424 */ /* 0x000fe200078e00ff */
[----:B------:R-:W-:Y:S02]  /*53a0*/  LOP3.LUT R43, R38, R43, R26, 0xfe, !PT ;  /* 0x0000002b262b7212 */ /* 0x000fe400078efe1a */
[----:B------:R-:W-:-:S07]  /*53b0*/  LOP3.LUT R32, R29, 0x6, R32, 0xf8, !PT ;  /* 0x000000061d207812 */ /* 0x000fce00078ef820 */
[----:B0-----:R-:W-:Y:S05]  /*53c0*/  @P0 BRA `(.L_x_31) ;  /* 0x00000090000c0947 */ /* 0x001fea0003800000 */
[----:B------:R-:W0:Y:S01]  /*53d0*/  LDC.64 R28, c[0x0][0x5c8] ;  /* 0x00017200ff1c7b82 */ /* 0x000e220000000a00 */
[----:B------:R-:W-:Y:S01]  /*53e0*/  USHF.R.S32.HI UR7, URZ, 0x1f, UR12 ;  /* 0x0000001f3f077899 */ /* 0x000fe2000801140c */
[--C-:B------:R-:W-:Y:S01]  /*53f0*/  SHF.R.S32.HI R33, RZ, 0x1f, R32.reuse ;  /* 0x0000001fff217819 */ /* 0x100fe20000011420 */
[----:B------:R-:W-:Y:S01]  /*5400*/  ULDC.64 UR10, c[0x0][0x5d0] ;  /* 0x00017400000a7ab9 */ /* 0x000fe20000000a00 */
[----:B------:R-:W-:Y:S01]  /*5410*/  BSSY B0, `(.L_x_31) ;  /* 0x00008fe000007945 */ /* 0x000fe20003800000 */
[----:B------:R-:W-:Y:S02]  /*5420*/  UIMAD UR6, UR7, UR10, URZ ;  /* 0x0000000a070672a4 */ /* 0x000fe4000f8e023f */
[----:B------:R-:W-:Y:S02]  /*5430*/  IMAD.U32 R27, RZ, RZ, UR10 ;  /* 0x0000000aff1b7e24 */ /* 0x000fe4000f8e00ff */
[----:B------:R-:W-:Y:S02]  /*5440*/  UIMAD UR6, UR12, UR11, UR6 ;  /* 0x0000000b0c0672a4 */ /* 0x000fe4000f8e0206 */
[----:B------:R-:W-:Y:S01]  /*5450*/  IMAD.WIDE.U32 R26, R27, UR12, R32 ;  /* 0x0000000c1b1a7c25 */ /* 0x000fe2000f8e0020 */
[----:B------:R-:W-:-:S03]  /*5460*/  ULDC.64 UR10, c[0x0][0x5c0] ;  /* 0x00017000000a7ab9 */ /* 0x000fc60000000a00 */
[----:B------:R-:W-:Y:S02]  /*5470*/  VIADD R27, R27, UR6 ;  /* 0x000000061b1b7c36 */ /* 0x000fe40008000000 */
[-C--:B0-----:R-:W-:Y:S01]  /*5480*/  IMAD R24, R39, R28.reuse, RZ ;  /* 0x0000001c27187224 */ /* 0x081fe200078e02ff */
[----:B------:R-:W-:Y:S01]  /*5490*/  SHF.L.U64.HI R34, R28, 0x3, R29 ;  /* 0x000000031c227819 */ /* 0x000fe2000001021d */
[----:B------:R-:W-:-:S04]  /*54a0*/  IMAD.WIDE.U32 R26, R43, R28, R26 ;  /* 0x0000001c2b1a7225 */ /* 0x000fc800078e001a */
[----:B------:R-:W-:Y:S01]  /*54b0*/  IMAD R25, R43, R29, R24 ;  /* 0x0000001d2b197224 */ /* 0x000fe200078e0218 */
[----:B------:R-:W-:Y:S01]  /*54c0*/  IADD3 R24, P2, R26, UR10, RZ ;  /* 0x0000000a1a187c10 */ /* 0x000fe2000ff5e0ff */
[C---:B------:R-:W-:Y:S01]  /*54d0*/  IMAD.SHL.U32 R35, R28.reuse, 0x8, RZ ;  /* 0x000000081c237824 */ /* 0x040fe200078e00ff */
[----:B------:R-:W-:Y:S01]  /*54e0*/  LEA R30, P3, R28, R26, 0x7 ;  /* 0x0000001a1c1e7211 */ /* 0x000fe200078638ff */
[----:B------:R-:W-:-:S03]  /*54f0*/  IMAD.IADD R27, R27, 0x1, R25 ;  /* 0x000000011b1b7824 */ /* 0x000fc600078e0219 */
[----:B------:R-:W-:Y:S02]  /*5500*/  IADD3 R26, P1, P0, R26, UR10, R35 ;  /* 0x0000000a1a1a7c10 */ /* 0x000fe4000f83e023 */
[----:B------:R-:W-:Y:S02]  /*5510*/  IADD3.X R25, R27, UR11, RZ, P2, !PT ;  /* 0x0000000b1b197c10 */ /* 0x000fe400097fe4ff */
[----:B------:R-:W-:Y:S02]  /*5520*/  FSETP.NEU.AND P2, PT, RZ, UR21, PT ;  /* 0x00000015ff007c0b */ /* 0x000fe4000bf4d000 */
[----:B------:R-:W-:Y:S02]  /*5530*/  LEA.HI.X R31, R28, R27, R29, 0x7, P3 ;  /* 0x0000001b1c1f7211 */ /* 0x000fe400018f3c1d */
[C---:B------:R-:W-:Y:S02]  /*5540*/  IADD3 R28, P3, R30.reuse, UR10, RZ ;  /* 0x0000000a1e1c7c10 */ /* 0x040fe4000ff7e0ff */
[----:B------:R-:W-:-:S02]  /*5550*/  IADD3 R30, P5, P6, R30, UR10, R35 ;  /* 0x0000000a1e1e7c10 */ /* 0x000fc4000febe023 */
[----:B------:R-:W-:Y:S02]  /*5560*/  IADD3.X R29, R31, UR11, RZ, P3, !PT ;  /* 0x0000000b1f1d7c10 */ /* 0x000fe40009ffe4ff */
[--C-:B------:R-:W-:Y:S02]  /*5570*/  IADD3.X R27, R27, UR11, R34.reuse, P1, P0 ;  /* 0x0000000b1b1b7c10 */ /* 0x100fe40008fe0422 */
[----:B------:R-:W-:Y:S01]  /*5580*/  IADD3.X R31, R31, UR11, R34, P5, P6 ;  /* 0x0000000b1f1f7c10 */ /* 0x000fe2000afec422 */
[----:B------:R-:W-:Y:S06]  /*5590*/  @!P2 BRA `(.L_x_32) ;  /* 0x0000006c0014a947 */ /* 0x000fec0003800000 */
[----:B------:R-:W-:Y:S01]  /*55a0*/  ULDC.64 UR10, c[0x0][0x5b8] ;  /* 0x00016e00000a7ab9 */ /* 0x000fe20000000a00 */
[----:B------:R-:W-:Y:S01]  /*55b0*/  ISETP.GE.AND P0, PT, R41, 0x1, PT ;  /* 0x000000012900780c */ /* 0x000fe20003f06270 */
[----:B------:R-:W-:Y:S02]  /*55c0*/  UIMAD UR6, UR7, UR10, URZ ;  /* 0x0000000a070672a4 */ /* 0x000fe4000f8e023f */
[----:B------:R-:W-:Y:S01]  /*55d0*/  IMAD.U32 R35, RZ, RZ, UR10 ;  /* 0x0000000aff237e24 */ /* 0x000fe2000f8e00ff */
[----:B------:R-:W-:Y:S01]  /*55e0*/  BSSY B1, `(.L_x_33) ;  /* 0x0000010000017945 */ /* 0x000fe20003800000 */
[----:B------:R-:W-:Y:S01]  /*55f0*/  ISETP.LT.OR P3, PT, R42, 0x1, !P0 ;  /* 0x000000012a00780c */ /* 0x000fe20004761670 */
[----:B------:R-:W-:Y:S02]  /*5600*/  UIMAD UR6, UR12, UR11, UR6 ;  /* 0x0000000b0c0672a4 */ /* 0x000fe4000f8e0206 */
[----:B------:R-:W-:Y:S01]  /*5610*/  IMAD.WIDE.U32 R32, R35, UR12, R32 ;  /* 0x0000000c23207c25 */ /* 0x000fe2000f8e0020 */
[----:B------:R-:W-:-:S03]  /*5620*/  ULDC.64 UR10, c[0x0][0x5a8] ;  /* 0x00016a00000a7ab9 */ /* 0x000fc60000000a00 */
[----:B------:R-:W-:Y:S02]  /*5630*/  IMAD.MOV.U32 R36, RZ, RZ, R32 ;  /* 0x000000ffff247224 */ /* 0x000fe400078e0020 */
[----:B------:R-:W-:Y:S01]  /*5640*/  VIADD R37, R33, UR6 ;  /* 0x0000000621257c36 */ /* 0x000fe20008000000 */
[----:B------:R-:W-:Y:S02]  /*5650*/  ULDC.64 UR6, c[0x0][0x5b0] ;  /* 0x00016c0000067ab9 */ /* 0x000fe40000000a00 */
[----:B------:R-:W-:Y:S02]  /*5660*/  IMAD R34, R39, UR6, RZ ;  /* 0x0000000627227c24 */ /* 0x000fe4000f8e02ff */
[----:B------:R-:W-:-:S04]  /*5670*/  IMAD.WIDE.U32 R32, R43, UR6, R36 ;  /* 0x000000062b207c25 */ /* 0x000fc8000f8e0024 */
[--C-:B------:R-:W-:Y:S01]  /*5680*/  IMAD R35, R43, UR7, R34.reuse ;  /* 0x000000072b237c24 */ /* 0x100fe2000f8e0222 */
[----:B------:R-:W-:Y:S02]  /*5690*/  IADD3 R32, P1, R32, UR10, RZ ;  /* 0x0000000a20207c10 */ /* 0x000fe4000ff3e0ff */
[----:B------:R-:W-:Y:S02]  /*56a0*/  PRMT R34, RZ, 0x7610, R34 ;  /* 0x00007610ff227816 */ /* 0x000fe40000000022 */
[----:B------:R-:W-:Y:S01]  /*56b0*/  IADD3.X R33, R33, UR11, R35, P1, !PT ;  /* 0x0000000b21217c10 */ /* 0x000fe20008ffe423 */
[----:B------:R-:W-:Y:S08]  /*56c0*/  @P3 BRA `(.L_x_34) ;  /* 0x0000000000043947 */ /* 0x000ff00003800000 */
[----:B------:R0:W5:Y:S02]  /*56d0*/  LDG.E.U8 R34, desc[UR14][R32.64] ;  /* 0x0000000e20227981 */ /* 0x000164000c1e1100 */
.L_x_34:
[----:B------:R-:W-:Y:S05]  /*56e0*/  BSYNC B1 ;  /* 0x0000000000017941 */ /* 0x000fea0003800000 */
.L_x_33:
[----:B-----5:R-:W-:Y:S01]  /*56f0*/  LOP3.LUT R34, R34, 0xff, RZ, 0xc0, !PT ;  /* 0x000000ff22227812 */ /* 0x020fe200078ec0ff */
[----:B------:R-:W-:Y:S01]  /*5700*/  BSSY B1, `(.L_x_35) ;  /* 0x000000b000017945 */ /* 0x000fe20003800000 */
[----:B------:R-:W-:Y:S02]  /*5710*/  ISETP.LT.OR P2, PT, R42, 0x2, !P0 ;  /* 0x000000022a00780c */ /* 0x000fe40004741670 */
[----:B------:R-:W-:-:S05]  /*5720*/  F2FP.F16.E5M2.UNPACK_B R34, R34 ;  /* 0x00000022ff22723e */ /* 0x000fca00020004ff */
[----:B------:R-:W-:-:S05]  /*5730*/  HADD2.F32 R34, -RZ, R34.H0_H0 ;  /* 0x20000022ff227230 */ /* 0x000fca0000004100 */
[----:B------:R-:W-:Y:S01]  /*5740*/  FMUL R35, R34, UR21 ;  /* 0x0000001522237c20 */ /* 0x000fe20008400000 */
[----:B------:R-:W-:-:S03]  /*5750*/  PRMT R34, RZ, 0x7610, R34 ;  /* 0x00007610ff227816 */ /* 0x000fc60000000022 */
[----:B------:R-:W-:-:S05]  /*5760*/  FFMA R35, R228, UR20, R35 ;  /* 0x00000014e4237c23 */ /* 0x000fca0008000023 */
[----:B------:R-:W-:-:S05]  /*5770*/  F2FP.SATFINITE.E5M2.F32.PACK_AB_MERGE_C R35, RZ, R35, RZ ;  /* 0x00000023ff23723e */ /* 0x000fca00048060ff */
[----:B------:R2:W-:Y:S01]  /*5780*/  @!P3 STG.E.U8 desc[UR14][R24.64], R35 ;  /* 0x000000231800b986 */ /* 0x0005e2000c10110e */
[----:B------:R-:W-:Y:S05]  /*5790*/  @P2 BRA `(.L_x_36) ;  /* 0x0000000000042947 */ /* 0x000fea0003800000 */
[----:B------:R3:W5:Y:S02]  /*57a0*/  LDG.E.U8 R34, desc[UR14][R32.64+0x1] ;  /* 0x0000010e20227981 */ /* 0x000764000c1e1100 */
.L_x_36:
[----:B------:R-:W-:Y:S05]  /*57b0*/  BSYNC B1 ;  /* 0x0000000000017941 */ /* 0x000fea0003800000 */
.L_x_35:
[----:B-----5:R-:W-:Y:S01]  /*57c0*/  LOP3.LUT R34, R34, 0xff, RZ, 0xc0, !PT ;  /* 0x000000ff22227812 */ /* 0x020fe200078ec0ff */
[----:B------:R-:W-:Y:S01]  /*57d0*/  BSSY B1, `(.L_x_37) ;  /* 0x0000013000017945 */ /* 0x000fe20003800000 */
[----:B------:R-:W-:Y:S02]  /*57e0*/  IADD3 R45, P1, R43, 0x8, RZ ;  /* 0x000000082b2d7810 */ /* 0x000fe40007f3e0ff */
[----:B------:R-:W-:-:S03]  /*57f0*/  F2FP.F16.E5M2.UNPACK_B R34, R34 ;  /* 0x00000022ff22723e */ /* 0x000fc600020004ff */
[----:B--2---:R-:W-:Y:S01]  /*5800*/  IMAD.X R35, RZ, RZ, R39, P1 ;  /* 0x000000ffff237224 */ /* 0x004fe200008e0627 */
[----:B------:R-:W-:Y:S01]  /*5810*/  ISETP.GE.AND P1, PT, R41, 0x9, PT ;  /* 0x000000092900780c */ /* 0x000fe20003f26270 */
[----:B------:R-:W-:Y:S02]  /*5820*/  HADD2.F32 R34, -RZ, R34.H0_H0 ;  /* 0x20000022ff227230 */ /* 0x000fe40000004100 */
[----:B------:R-:W-:Y:S01]  /*5830*/  IMAD R46, R35, UR6, RZ ;  /* 0x00000006232e7c24 */ /* 0x000fe2000f8e02ff */
[----:B------:R-:W-:Y:S02]  /*5840*/  ISETP.LT.OR P5, PT, R42, 0x1, !P1 ;  /* 0x000000012a00780c */ /* 0x000fe40004fa1670 */
[----:B------:R-:W-:Y:S01]  /*5850*/  FMUL R44, R34, UR21 ;  /* 0x00000015222c7c20 */ /* 0x000fe20008400000 */
[----:B------:R-:W-:-:S04]  /*5860*/  IMAD.WIDE.U32 R34, R45, UR6, R36 ;  /* 0x000000062d227c25 */ /* 0x000fc8000f8e0024 */
[----:B------:R-:W-:Y:S01]  /*5870*/  FFMA R44, R227, UR20, R44 ;  /* 0x00000014e32c7c23 */ /* 0x000fe2000800002c */
[----:B------:R-:W-:Y:S01]  /*5880*/  IMAD R45, R45, UR7, R46 ;  /* 0x000000072d2d7c24 */ /* 0x000fe2000f8e022e */
[----:B------:R-:W-:-:S03]  /*5890*/  IADD3 R34, P3, R34, UR10, RZ ;  /* 0x0000000a22227c10 */ /* 0x000fc6000ff7e0ff */
[----:B------:R-:W-:Y:S02]  /*58a0*/  F2FP.SATFINITE.E5M2.F32.PACK_AB_MERGE_C R47, RZ, R44, RZ ;  /* 0x0000002cff2f723e */ /* 0x000fe400048060ff */
[----:B------:R-:W-:Y:S02]  /*58b0*/  IADD3.X R35, R35, UR11, R45, P3, !PT ;  /* 0x0000000b23237c10 */ /* 0x000fe40009ffe42d */
[----:B------:R-:W-:Y:S01]  /*58c0*/  PRMT R44, RZ, 0x7610, R44 ;  /* 0x00007610ff2c7816 */ /* 0x000fe2000000002c */
[----:B------:R2:W-:Y:S01]  /*58d0*/  @!P2 STG.E.U8 desc[UR14][R24.64+0x1], R47 ;  /* 0x0000012f1800a986 */ /* 0x0005e2000c10110e */
[----:B------:R-:W-:Y:S05]  /*58e0*/  @P5 BRA `(.L_x_38) ;  /* 0x0000000000045947 */ /* 0x000fea0003800000 */
[----:B------:R4:W5:Y:S02]  /*58f0*/  LDG.E.U8 R44, desc[UR14][R34.64] ;  /* 0x0000000e222c7981 */ /* 0x000964000c1e1100 */
.L_x_38:
[----:B------:R-:W-:Y:S05]  /*5900*/  BSYNC B1 ;  /* 0x0000000000017941 */ /* 0x000fea0003800000 */
.L_x_37:
        /* <DEDUP_REMOVED lines=12> */
.L_x_40:
[----:B------:R-:W-:Y:S05]  /*59d0*/  BSYNC B1 ;  /* 0x0000000000017941 */ /* 0x000fea0003800000 */
.L_x_39:
[----:B-----5:R-:W-:Y:S01]  /*59e0*/  LOP3.LUT R44, R44, 0xff, RZ, 0xc0, !PT ;  /* 0x000000ff2c2c7812 */ /* 0x020fe200078ec0ff */
[----:B------:R-:W-:Y:S01]  /*59f0*/  BSSY B1, `(.L_x_41) ;  /* 0x000000b000017945 */ /* 0x000fe20003800000 */
[----:B------:R-:W-:Y:S02]  /*5a00*/  ISETP.LT.OR P3, PT, R42, 0x9, !P0 ;  /* 0x000000092a00780c */ /* 0x000fe40004761670 */
[----:B------:R-:W-:-:S05]  /*5a10*/  F2FP.F16.E5M2.UNPACK_B R44, R44 ;  /* 0x0000002cff2c723e */ /* 0x000fca00020004ff */
[----:B------:R-:W-:-:S05]  /*5a20*/  HADD2.F32 R44, -RZ, R44.H0_H0 ;  /* 0x2000002cff2c7230 */ /* 0x000fca0000004100 */
[----:B------:R-:W-:-:S04]  /*5a30*/  FMUL R44, R44, UR21 ;  /* 0x000000152c2c7c20 */ /* 0x000fc80008400000 */
[----:B------:R-:W-:-:S05]  /*5a40*/  FFMA R44, R225, UR20, R44 ;  /* 0x00000014e12c7c23 */ /* 0x000fca000800002c */
[----:B0-----:R-:W-:Y:S02]  /*5a50*/  F2FP.SATFINITE.E5M2.F32.PACK_AB_MERGE_C R45, RZ, R44, RZ ;  /* 0x0000002cff2d723e */ /* 0x001fe400048060ff */
[----:B------:R-:W-:-:S03]  /*5a60*/  PRMT R44, RZ, 0x7610, R44 ;  /* 0x00007610ff2c7816 */ /* 0x000fc6000000002c */
[----:B------:R0:W-:Y:S01]  /*5a70*/  @!P2 STG.E.U8 desc[UR14][R26.64+0x1], R45 ;  /* 0x0000012d1a00a986 */ /* 0x0001e2000c10110e */
[----:B------:R-:W-:Y:S05]  /*5a80*/  @P3 BRA `(.L_x_42) ;  /* 0x0000000000043947 */ /* 0x000fea0003800000 */
[----:B------:R0:W5:Y:S02]  /*5a90*/  LDG.E.U8 R44, desc[UR14][R32.64+0x8] ;  /* 0x0000080e202c7981 */ /* 0x000164000c1e1100 */
.L_x_42:
[----:B------:R-:W-:Y:S05]  /*5aa0*/  BSYNC B1 ;  /* 0x0000000000017941 */ /* 0x000fea0003800000 */
.L_x_41:
[----:B-----5:R-:W-:Y:S01]  /*5ab0*/  LOP3.LUT R44, R44, 0xff, RZ, 0xc0, !PT ;  /* 0x000000ff2c2c7812 */ /* 0x020fe200078ec0ff */
[----:B------:R-:W-:Y:S01]  /*5ac0*/  BSSY B1, `(.L_x_43) ;  /* 0x000000b000017945 */ /* 0x000fe20003800000 */
[----:B------:R-:W-:Y:S02]  /*5ad0*/  ISETP.LT.OR P2, PT, R42, 0xa, !P0 ;  /* 0x0000000a2a00780c */ /* 0x000fe40004741670 */
[----:B------:R-:W-:-:S05]  /*5ae0*/  F2FP.F16.E5M2.UNPACK_B R44, R44 ;  /* 0x0000002cff2c723e */ /* 0x000fca00020004ff */
[----:B------:R-:W-:-:S05]  /*5af0*/  HADD2.F32 R44, -RZ, R44.H0_H0 ;  /* 0x2000002cff2c7230 */ /* 0x000fca0000004100 */
[----:B0-----:R-:W-:Y:S01]  /*5b00*/  FMUL R45, R44, UR21 ;  /* 0x000000152c2d7c20 */ /* 0x001fe20008400000 */
[----:B------:R-:W-:-:S03]  /*5b10*/  PRMT R44, RZ, 0x7610, R44 ;  /* 0x00007610ff2c7816 */ /* 0x000fc6000000002c */
[----:B------:R-:W-:-:S05]  /*5b20*/  FFMA R45, R224, UR20, R45 ;  /* 0x00000014e02d7c23 */ /* 0x000fca000800002d */
[----:B------:R-:W-:-:S05]  /*5b30*/  F2FP.SATFINITE.E5M2.F32.PACK_AB_MERGE_C R45, RZ, R45, RZ ;  /* 0x0000002dff2d723e */ /* 0x000fca00048060ff */
[----:B------:R0:W-:Y:S01]  /*5b40*/  @!P3 STG.E.U8 desc[UR14][R24.64+0x8], R45 ;  /* 0x0000082d1800b986 */ /* 0x0001e2000c10110e */
[----:B------:R-:W-:Y:S05]  /*5b50*/  @P2 BRA `(.L_x_44) ;  /* 0x0000000000042947 */ /* 0x000fea0003800000 */
[----:B------:R0:W5:Y:S02]  /*5b60*/  LDG.E.U8 R44, desc[UR14][R32.64+0x9] ;  /* 0x0000090e202c7981 */ /* 0x000164000c1e1100 */
.L_x_44:
[----:B------:R-:W-:Y:S05]  /*5b70*/  BSYNC B1 ;  /* 0x0000000000017941 */ /* 0x000fea0003800000 */
.L_x_43:
        /* <DEDUP_REMOVED lines=12> */
.L_x_46:
[----:B------:R-:W-:Y:S05]  /*5c40*/  BSYNC B1 ;  /* 0x0000000000017941 */ /* 0x000fea0003800000 */
.L_x_45:
        /* <DEDUP_REMOVED lines=12> */
.L_x_48:
[----:B------:R-:W-:Y:S05]  /*5d10*/  BSYNC B1 ;  /* 0x0000000000017941 */ /* 0x000fea0003800000 */
.L_x_47:
        /* <DEDUP_REMOVED lines=12> */
.L_x_50:
[----:B------:R-:W-:Y:S05]  /*5de0*/  BSYNC B1 ;  /* 0x0000000000017941 */ /* 0x000fea0003800000 */
.L_x_49:
        /* <DEDUP_REMOVED lines=12> */
.L_x_52:
[----:B------:R-:W-:Y:S05]  /*5eb0*/  BSYNC B1 ;  /* 0x0000000000017941 */ /* 0x000fea0003800000 */
.L_x_51:
        /* <DEDUP_REMOVED lines=12> */
.L_x_54:
[----:B------:R-:W-:Y:S05]  /*5f80*/  BSYNC B1 ;  /* 0x0000000000017941 */ /* 0x000fea0003800000 */
.L_x_53:
        /* <DEDUP_REMOVED lines=12> */
.L_x_56:
[----:B------:R-:W-:Y:S05]  /*6050*/  BSYNC B1 ;  /* 0x0000000000017941 */ /* 0x000fea0003800000 */
.L_x_55:
        /* <DEDUP_REMOVED lines=12> */
.L_x_58:
[----:B------:R-:W-:Y:S05]  /*6120*/  BSYNC B1 ;  /* 0x0000000000017941 */ /* 0x000fea0003800000 */
.L_x_57:
        /* <DEDUP_REMOVED lines=12> */
.L_x_60:
[----:B------:R-:W-:Y:S05]  /*61f0*/  BSYNC B1 ;  /* 0x0000000000017941 */ /* 0x000fea0003800000 */
.L_x_59:
        /* <DEDUP_REMOVED lines=12> */
.L_x_62:
[----:B------:R-:W-:Y:S05]  /*62c0*/  BSYNC B1 ;  /* 0x0000000000017941 */ /* 0x000fea0003800000 */
.L_x_61:
        /* <DEDUP_REMOVED lines=12> */
.L_x_64:
[----:B------:R-:W-:Y:S05]  /*6390*/  BSYNC B1 ;  /* 0x0000000000017941 */ /* 0x000fea0003800000 */
.L_x_63:
        /* <DEDUP_REMOVED lines=12> */
.L_x_66:
[----:B------:R-:W-:Y:S05]  /*6460*/  BSYNC B1 ;  /* 0x0000000000017941 */ /* 0x000fea0003800000 */
.L_x_65:
        /* <DEDUP_REMOVED lines=12> */
.L_x_68:
[----:B------:R-:W-:Y:S05]  /*6530*/  BSYNC B1 ;  /* 0x0000000000017941 */ /* 0x000fea0003800000 */
.L_x_67:
        /* <DEDUP_REMOVED lines=12> */
.L_x_70:
[----:B------:R-:W-:Y:S05]  /*6600*/  BSYNC B1 ;  /* 0x0000000000017941 */ /* 0x000fea0003800000 */
.L_x_69:
        /* <DEDUP_REMOVED lines=12> */
.L_x_72:
[----:B------:R-:W-:Y:S05]  /*66d0*/  BSYNC B1 ;  /* 0x0000000000017941 */ /* 0x000fea0003800000 */
.L_x_71:
        /* <DEDUP_REMOVED lines=12> */
.L_x_74:
[----:B------:R-:W-:Y:S05]  /*67a0*/  BSYNC B1 ;  /* 0x0000000000017941 */ /* 0x000fea0003800000 */
.L_x_73:
        /* <DEDUP_REMOVED lines=12> */
.L_x_76:
[----:B------:R-:W-:Y:S05]  /*6870*/  BSYNC B1 ;  /* 0x0000000000017941 */ /* 0x000fea0003800000 */
.L_x_75:
        /* <DEDUP_REMOVED lines=12> */
.L_x_78:
[----:B------:R-:W-:Y:S05]  /*6940*/  BSYNC B1 ;  /* 0x0000000000017941 */ /* 0x000fea0003800000 */
.L_x_77:
        /* <DEDUP_REMOVED lines=12> */
.L_x_80:
[----:B------:R-:W-:Y:S05]  /*6a10*/  BSYNC B1 ;  /* 0x0000000000017941 */ /* 0x000fea0003800000 */
.L_x_79:
        /* <DEDUP_REMOVED lines=12> */
.L_x_82:
[----:B------:R-:W-:Y:S05]  /*6ae0*/  BSYNC B1 ;  /* 0x0000000000017941 */ /* 0x000fea0003800000 */
.L_x_81:
        /* <DEDUP_REMOVED lines=12> */
.L_x_84:
[----:B------:R-:W-:Y:S05]  /*6bb0*/  BSYNC B1 ;  /* 0x0000000000017941 */ /* 0x000fea0003800000 */
.L_x_83:
        /* <DEDUP_REMOVED lines=12> */
.L_x_86:
[----:B------:R-:W-:Y:S05]  /*6c80*/  BSYNC B1 ;  /* 0x0000000000017941 */ /* 0x000fea0003800000 */
.L_x_85:
        /* <DEDUP_REMOVED lines=12> */
.L_x_88:
[----:B------:R-:W-:Y:S05]  /*6d50*/  BSYNC B1 ;  /* 0x0000000000017941 */ /* 0x000fea0003800000 */
.L_x_87:
        /* <DEDUP_REMOVED lines=12> */
.L_x_90:
[----:B------:R-:W-:Y:S05]  /*6e20*/  BSYNC B1 ;  /* 0x0000000000017941 */ /* 0x000fea0003800000 */
.L_x_89:
        /* <DEDUP_REMOVED lines=12> */
.L_x_92:
[----:B------:R-:W-:Y:S05]  /*6ef0*/  BSYNC B1 ;  /* 0x0000000000017941 */ /* 0x000fea0003800000 */
.L_x_91:
        /* <DEDUP_REMOVED lines=12> */
.L_x_94:
[----:B------:R-:W-:Y:S05]  /*6fc0*/  BSYNC B1 ;  /* 0x0000000000017941 */ /* 0x000fea0003800000 */
.L_x_93:
        /* <DEDUP_REMOVED lines=12> */
.L_x_96:
[----:B------:R-:W-:Y:S05]  /*7090*/  BSYNC B1 ;  /* 0x0000000000017941 */ /* 0x000fea0003800000 */
.L_x_95:
        /* <DEDUP_REMOVED lines=12> */
.L_x_98:
[----:B------:R-:W-:Y:S05]  /*7160*/  BSYNC B1 ;  /* 0x0000000000017941 */ /* 0x000fea0003800000 */
.L_x_97:
        /* <DEDUP_REMOVED lines=12> */
.L_x_100:
[----:B------:R-:W-:Y:S05]  /*7230*/  BSYNC B1 ;  /* 0x0000000000017941 */ /* 0x000fea0003800000 */
.L_x_99:
        /* <DEDUP_REMOVED lines=12> */
.L_x_102:
[----:B------:R-:W-:Y:S05]  /*7300*/  BSYNC B1 ;  /* 0x0000000000017941 */ /* 0x000fea0003800000 */
.L_x_101:
        /* <DEDUP_REMOVED lines=12> */
.L_x_104:
[----:B------:R-:W-:Y:S05]  /*73d0*/  BSYNC B1 ;  /* 0x0000000000017941 */ /* 0x000fea0003800000 */
.L_x_103:
        /* <DEDUP_REMOVED lines=12> */
.L_x_106:
[----:B------:R-:W-:Y:S05]  /*74a0*/  BSYNC B1 ;  /* 0x0000000000017941 */ /* 0x000fea0003800000 */
.L_x_105:
        /* <DEDUP_REMOVED lines=12> */
.L_x_108:
[----:B------:R-:W-:Y:S05]  /*7570*/  BSYNC B1 ;  /* 0x0000000000017941 */ /* 0x000fea0003800000 */
.L_x_107:
        /* <DEDUP_REMOVED lines=12> */
.L_x_110:
[----:B------:R-:W-:Y:S05]  /*7640*/  BSYNC B1 ;  /* 0x0000000000017941 */ /* 0x000fea0003800000 */
.L_x_109:
        /* <DEDUP_REMOVED lines=12> */
.L_x_112:
[----:B------:R-:W-:Y:S05]  /*7710*/  BSYNC B1 ;  /* 0x0000000000017941 */ /* 0x000fea0003800000 */
.L_x_111:
        /* <DEDUP_REMOVED lines=12> */
.L_x_114:
[----:B------:R-:W-:Y:S05]  /*77e0*/  BSYNC B1 ;  /* 0x0000000000017941 */ /* 0x000fea0003800000 */
.L_x_113:
        /* <DEDUP_REMOVED lines=12> */
.L_x_116:
[----:B------:R-:W-:Y:S05]  /*78b0*/  BSYNC B1 ;  /* 0x0000000000017941 */ /* 0x000fea0003800000 */
.L_x_115:
        /* <DEDUP_REMOVED lines=12> */
.L_x_118:
[----:B------:R-:W-:Y:S05]  /*7980*/  BSYNC B1 ;  /* 0x0000000000017941 */ /* 0x000fea0003800000 */
.L_x_117:
        /* <DEDUP_REMOVED lines=12> */
.L_x_120:
[----:B------:R-:W-:Y:S05]  /*7a50*/  BSYNC B1 ;  /* 0x0000000000017941 */ /* 0x000fea0003800000 */
.L_x_119:
        /* <DEDUP_REMOVED lines=12> */
.L_x_122:
[----:B------:R-:W-:Y:S05]  /*7b20*/  BSYNC B1 ;  /* 0x0000000000017941 */ /* 0x000fea0003800000 */
.L_x_121:
        /* <DEDUP_REMOVED lines=12> */
.L_x_124:
[----:B------:R-:W-:Y:S05]  /*7bf0*/  BSYNC B1 ;  /* 0x0000000000017941 */ /* 0x000fea0003800000 */
.L_x_123:
        /* <DEDUP_REMOVED lines=12> */
.L_x_126:
[----:B------:R-:W-:Y:S05]  /*7cc0*/  BSYNC B1 ;  /* 0x0000000000017941 */ /* 0x000fea0003800000 */
.L_x_125:
        /* <DEDUP_REMOVED lines=12> */
.L_x_128:
[----:B------:R-:W-:Y:S05]  /*7d90*/  BSYNC B1 ;  /* 0x0000000000017941 */ /* 0x000fea0003800000 */
.L_x_127:
        /* <DEDUP_REMOVED lines=12> */
.L_x_130:
[----:B------:R-:W-:Y:S05]  /*7e60*/  BSYNC B1 ;  /* 0x0000000000017941 */ /* 0x000fea0003800000 */
.L_x_129:
        /* <DEDUP_REMOVED lines=12> */
.L_x_132:
[----:B------:R-:W-:Y:S05]  /*7f30*/  BSYNC B1 ;  /* 0x0000000000017941 */ /* 0x000fea0003800000 */
.L_x_131:
        /* <DEDUP_REMOVED lines=12> */
.L_x_134:
[----:B------:R-:W-:Y:S05]  /*8000*/  BSYNC B1 ;  /* 0x0000000000017941 */ /* 0x000fea0003800000 */
.L_x_133:
        /* <DEDUP_REMOVED lines=12> */
.L_x_136:
[----:B------:R-:W-:Y:S05]  /*80d0*/  BSYNC B1 ;  /* 0x0000000000017941 */ /* 0x000fea0003800000 */
.L_x_135:
        /* <DEDUP_REMOVED lines=12> */
.L_x_138:
[----:B------:R-:W-:Y:S05]  /*81a0*/  BSYNC B1 ;  /* 0x0000000000017941 */ /* 0x000fea0003800000 */
.L_x_137:
        /* <DEDUP_REMOVED lines=12> */
.L_x_140:
[----:B------:R-:W-:Y:S05]  /*8270*/  BSYNC B1 ;  /* 0x0000000000017941 */ /* 0x000fea0003800000 */
.L_x_139:
        /* <DEDUP_REMOVED lines=12> */
.L_x_142:
[----:B------:R-:W-:Y:S05]  /*8340*/  BSYNC B1 ;  /* 0x0000000000017941 */ /* 0x000fea0003800000 */
.L_x_141:
        /* <DEDUP_REMOVED lines=12> */
.L_x_144:
[----:B------:R-:W-:Y:S05]  /*8410*/  BSYNC B1 ;  /* 0x0000000000017941 */ /* 0x000fea0003800000 */
.L_x_143:
        /* <DEDUP_REMOVED lines=12> */
.L_x_146:
[----:B------:R-:W-:Y:S05]  /*84e0*/  BSYNC B1 ;  /* 0x0000000000017941 */ /* 0x000fea0003800000 */
.L_x_145:
        /* <DEDUP_REMOVED lines=12> */
.L_x_148:
[----:B------:R-:W-:Y:S05]  /*85b0*/  BSYNC B1 ;  /* 0x0000000000017941 */ /* 0x000fea0003800000 */
.L_x_147:
        /* <DEDUP_REMOVED lines=12> */
.L_x_150:
[----:B------:R-:W-:Y:S05]  /*8680*/  BSYNC B1 ;  /* 0x0000000000017941 */ /* 0x000fea0003800000 */
.L_x_149:
        /* <DEDUP_REMOVED lines=12> */
.L_x_152:
[----:B------:R-:W-:Y:S05]  /*8750*/  BSYNC B1 ;  /* 0x0000000000017941 */ /* 0x000fea0003800000 */
.L_x_151:
        /* <DEDUP_REMOVED lines=12> */
.L_x_154:
[----:B------:R-:W-:Y:S05]  /*8820*/  BSYNC B1 ;  /* 0x0000000000017941 */ /* 0x000fea0003800000 */
.L_x_153:
        /* <DEDUP_REMOVED lines=12> */
.L_x_156:
[----:B------:R-:W-:Y:S05]  /*88f0*/  BSYNC B1 ;  /* 0x0000000000017941 */ /* 0x000fea0003800000 */
.L_x_155:
[----:B-----5:R-:W-:Y:S01]  /*8900*/  LOP3.LUT R44, R44, 0xff, RZ, 0xc0, !PT ;  /* 0x000000ff2c2c7812 */ /* 0x020fe200078ec0ff */
[----:B------:R-:W-:Y:S01]  /*8910*/  BSSY B1, `(.L_x_157) ;  /* 0x000000b000017945 */ /* 0x000fe20003800000 */
[----:B------:R-:W-:Y:S02]  /*8920*/  ISETP.LT.OR P2, PT, R42, 0x79, !P1 ;  /* 0x000000792a00780c */ /* 0x000fe40004f41670 */
[----:B------:R-:W-:Y:S02]  /*8930*/  F2FP.F16.E5M2.UNPACK_B R44, R44 ;  /* 0x0000002cff2c723e */ /* 0x000fe400020004ff */
[----:B0--3--:R-:W-:-:S03]  /*8940*/  PRMT R32, RZ, 0x7610, R32 ;  /* 0x00007610ff207816 */ /* 0x009fc60000000020 */
[----:B------:R-:W-:-:S05]  /*8950*/  HADD2.F32 R44, -RZ, R44.H0_H0 ;  /* 0x2000002cff2c7230 */ /* 0x000fca0000004100 */
[----:B------:R-:W-:-:S04]  /*8960*/  FMUL R44, R44, UR21 ;  /* 0x000000152c2c7c20 */ /* 0x000fc80008400000 */
[----:B------:R-:W-:-:S05]  /*8970*/  FFMA R44, R167, UR20, R44 ;  /* 0x00000014a72c7c23 */ /* 0x000fca000800002c */
[----:B------:R-:W-:-:S05]  /*8980*/  F2FP.SATFINITE.E5M2.F32.PACK_AB_MERGE_C R33, RZ, R44, RZ ;  /* 0x0000002cff21723e */ /* 0x000fca00048060ff */
[----:B------:R0:W-:Y:S01]  /*8990*/  @!P0 STG.E.U8 desc[UR14][R24.64+0x79], R33 ;  /* 0x0000792118008986 */ /* 0x0001e2000c10110e */
[----:B------:R-:W-:Y:S05]  /*89a0*/  @P2 BRA `(.L_x_158) ;  /* 0x0000000000042947 */ /* 0x000fea0003800000 */
[----:B------:R3:W5:Y:S02]  /*89b0*/  LDG.E.U8 R32, desc[UR14][R34.64+0x78] ;  /* 0x0000780e22207981 */ /* 0x000764000c1e1100 */
.L_x_158:
[----:B------:R-:W-:Y:S05]  /*89c0*/  BSYNC B1 ;  /* 0x0000000000017941 */ /* 0x000fea0003800000 */
.L_x_157:
[----:B-----5:R-:W-:Y:S01]  /*89d0*/  LOP3.LUT R32, R32, 0xff, RZ, 0xc0, !PT ;  /* 0x000000ff20207812 */ /* 0x020fe200078ec0ff */
[----:B------:R-:W-:Y:S01]  /*89e0*/  BSSY B1, `(.L_x_159) ;  /* 0x000000b000017945 */ /* 0x000fe20003800000 */
[----:B------:R-:W-:Y:S02]  /*89f0*/  ISETP.LT.OR P1, PT, R42, 0x7a, !P1 ;  /* 0x0000007a2a00780c */ /* 0x000fe40004f21670 */
[----:B------:R-:W-:Y:S02]  /*8a00*/  F2FP.F16.E5M2.UNPACK_B R32, R32 ;  /* 0x00000020ff20723e */ /* 0x000fe400020004ff */
[----:B0-2---:R-:W-:-:S03]  /*8a10*/  PRMT R24, RZ, 0x7610, R24 ;  /* 0x00007610ff187816 */ /* 0x005fc60000000018 */
[----:B------:R-:W-:-:S05]  /*8a20*/  HADD2.F32 R32, -RZ, R32.H0_H0 ;  /* 0x20000020ff207230 */ /* 0x000fca0000004100 */
[----:B------:R-:W-:-:S04]  /*8a30*/  FMUL R25, R32, UR21 ;  /* 0x0000001520197c20 */ /* 0x000fc80008400000 */
[----:B------:R-:W-:-:S05]  /*8a40*/  FFMA R25, R166, UR20, R25 ;  /* 0x00000014a6197c23 */ /* 0x000fca0008000019 */
[----:B------:R-:W-:-:S05]  /*8a50*/  F2FP.SATFINITE.E5M2.F32.PACK_AB_MERGE_C R25, RZ, R25, RZ ;  /* 0x00000019ff19723e */ /* 0x000fca00048060ff */
[----:B------:R0:W-:Y:S01]  /*8a60*/  @!P2 STG.E.U8 desc[UR14][R26.64+0x78], R25 ;  /* 0x000078191a00a986 */ /* 0x0001e2000c10110e */
[----:B------:R-:W-:Y:S05]  /*8a70*/  @P1 BRA `(.L_x_160) ;  /* 0x0000000000041947 */ /* 0x000fea0003800000 */
[----:B------:R2:W5:Y:S02]  /*8a80*/  LDG.E.U8 R24, desc[UR14][R34.64+0x79] ;  /* 0x0000790e22187981 */ /* 0x000564000c1e1100 */
.L_x_160:
[----:B------:R-:W-:Y:S05]  /*8a90*/  BSYNC B1 ;  /* 0x0000000000017941 */ /* 0x000fea0003800000 */
.L_x_159:
[----:B-----5:R-:W-:Y:S01]  /*8aa0*/  LOP3.LUT R24, R24, 0xff, RZ, 0xc0, !PT ;  /* 0x000000ff18187812 */ /* 0x020fe200078ec0ff */
[----:B------:R-:W-:Y:S01]  /*8ab0*/  BSSY B1, `(.L_x_161) ;  /* 0x0000013000017945 */ /* 0x000fe20003800000 */
[----:B------:R-:W-:Y:S02]  /*8ac0*/  IADD3 R33, P0, R43, 0x80, RZ ;  /* 0x000000802b217810 */ /* 0x000fe40007f1e0ff */
[----:B------:R-:W-:-:S03]  /*8ad0*/  F2FP.F16.E5M2.UNPACK_B R24, R24 ;  /* 0x00000018ff18723e */ /* 0x000fc600020004ff */
[----:B0-----:R-:W-:Y:S01]  /*8ae0*/  IMAD.X R25, RZ, RZ, R39, P0 ;  /* 0x000000ffff197224 */ /* 0x001fe200000e0627 */
[----:B------:R-:W-:Y:S01]  /*8af0*/  ISETP.GE.AND P0, PT, R41, 0x81, PT ;  /* 0x000000812900780c */ /* 0x000fe20003f06270 */
[----:B------:R-:W-:Y:S02]  /*8b00*/  HADD2.F32 R24, -RZ, R24.H0_H0 ;  /* 0x20000018ff187230 */ /* 0x000fe40000004100 */
[----:B--234-:R-:W-:Y:S01]  /*8b10*/  IMAD R34, R25, UR6, RZ ;  /* 0x0000000619227c24 */ /* 0x01cfe2000f8e02ff */
        /* <DEDUP_REMOVED lines=12> */
.L_x_162:
[----:B------:R-:W-:Y:S05]  /*8be0*/  BSYNC B1 ;  /* 0x0000000000017941 */ /* 0x000fea0003800000 */
.L_x_161:
[----:B-----5:R-:W-:Y:S01]  /*8bf0*/  LOP3.LUT R32, R32, 0xff, RZ, 0xc0, !PT ;  /* 0x000000ff20207812 */ /* 0x020fe200078ec0ff */
[----:B------:R-:W-:Y:S01]  /*8c00*/  BSSY B1, `(.L_x_163) ;  /* 0x000000b000017945 */ /* 0x000fe20003800000 */
[----:B------:R-:W-:Y:S02]  /*8c10*/  ISETP.LT.OR P2, PT, R42, 0x2, !P0 ;  /* 0x000000022a00780c */ /* 0x000fe40004741670 */
[----:B------:R-:W-:Y:S02]  /*8c20*/  F2FP.F16.E5M2.UNPACK_B R32, R32 ;  /* 0x00000020ff20723e */ /* 0x000fe400020004ff */
[----:B0-----:R-:W-:-:S03]  /*8c30*/  PRMT R26, RZ, 0x7610, R26 ;  /* 0x00007610ff1a7816 */ /* 0x001fc6000000001a */
[----:B------:R-:W-:-:S05]  /*8c40*/  HADD2.F32 R32, -RZ, R32.H0_H0 ;  /* 0x20000020ff207230 */ /* 0x000fca0000004100 */
[----:B------:R-:W-:-:S04]  /*8c50*/  FMUL R27, R32, UR21 ;  /* 0x00000015201b7c20 */ /* 0x000fc80008400000 */
[----:B------:R-:W-:-:S05]  /*8c60*/  FFMA R27, R164, UR20, R27 ;  /* 0x00000014a41b7c23 */ /* 0x000fca000800001b */
[----:B------:R-:W-:-:S05]  /*8c70*/  F2FP.SATFINITE.E5M2.F32.PACK_AB_MERGE_C R27, RZ, R27, RZ ;  /* 0x0000001bff1b723e */ /* 0x000fca00048060ff */
[----:B------:R0:W-:Y:S01]  /*8c80*/  @!P3 STG.E.U8 desc[UR14][R28.64], R27 ;  /* 0x0000001b1c00b986 */ /* 0x0001e2000c10110e */
[----:B------:R-:W-:Y:S05]  /*8c90*/  @P2 BRA `(.L_x_164) ;  /* 0x0000000000042947 */ /* 0x000fea0003800000 */
[----:B------:R3:W5:Y:S02]  /*8ca0*/  LDG.E.U8 R26, desc[UR14][R24.64+0x1] ;  /* 0x0000010e181a7981 */ /* 0x000764000c1e1100 */
.L_x_164:
[----:B------:R-:W-:Y:S05]  /*8cb0*/  BSYNC B1 ;  /* 0x0000000000017941 */ /* 0x000fea0003800000 */
.L_x_163:
[----:B-----5:R-:W-:Y:S01]  /*8cc0*/  LOP3.LUT R26, R26, 0xff, RZ, 0xc0, !PT ;  /* 0x000000ff1a1a7812 */ /* 0x020fe200078ec0ff */
[----:B------:R-:W-:Y:S01]  /*8cd0*/  BSSY B1, `(.L_x_165) ;  /* 0x0000013000017945 */ /* 0x000fe20003800000 */
[----:B------:R-:W-:Y:S02]  /*8ce0*/  IADD3 R43, P1, R43, 0x88, RZ ;  /* 0x000000882b2b7810 */ /* 0x000fe40007f3e0ff */
[----:B------:R-:W-:Y:S02]  /*8cf0*/  F2FP.F16.E5M2.UNPACK_B R26, R26 ;  /* 0x0000001aff1a723e */ /* 0x000fe400020004ff */
[----:B------:R-:W-:Y:S01]  /*8d00*/  PRMT R32, RZ, 0x7610, R32 ;  /* 0x00007610ff207816 */ /* 0x000fe20000000020 */
[----:B------:R-:W-:Y:S01]  /*8d10*/  IMAD.X R38, RZ, RZ, R39, P1 ;  /* 0x000000ffff267224 */ /* 0x000fe200008e0627 */
[----:B------:R-:W-:Y:S01]  /*8d20*/  ISETP.GE.AND P1, PT, R41, 0x89, PT ;  /* 0x000000892900780c */ /* 0x000fe20003f26270 */
[----:B------:R-:W-:Y:S02]  /*8d30*/  HADD2.F32 R26, -RZ, R26.H0_H0 ;  /* 0x2000001aff1a7230 */ /* 0x000fe40000004100 */
[----:B------:R-:W-:Y:S01]  /*8d40*/  IMAD R38, R38, UR6, RZ ;  /* 0x0000000626267c24 */ /* 0x000fe2000f8e02ff */
[----:B------:R-:W-:Y:S01]  /*8d50*/  ISETP.LT.OR P5, PT, R42, 0x1, !P1 ;  /* 0x000000012a00780c */ /* 0x000fe20004fa1670 */
[----:B------:R-:W-:-:S04]  /*8d60*/  IMAD.WIDE.U32 R36, R43, UR6, R36 ;  /* 0x000000062b247c25 */ /* 0x000fc8000f8e0024 */
[----:B------:R-:W-:Y:S01]  /*8d70*/  FMUL R26, R26, UR21 ;  /* 0x000000151a1a7c20 */ /* 0x000fe20008400000 */
[----:B------:R-:W-:-:S03]  /*8d80*/  IMAD R43, R43, UR7, R38 ;  /* 0x000000072b2b7c24 */ /* 0x000fc6000f8e0226 */
[----:B------:R-:W-:Y:S01]  /*8d90*/  FFMA R163, R163, UR20, R26 ;  /* 0x00000014a3a37c23 */ /* 0x000fe2000800001a */
[----:B------:R-:W-:-:S04]  /*8da0*/  IADD3 R26, P3, R36, UR10, RZ ;  /* 0x0000000a241a7c10 */ /* 0x000fc8000ff7e0ff */
[----:B------:R-:W-:Y:S02]  /*8db0*/  F2FP.SATFINITE.E5M2.F32.PACK_AB_MERGE_C R163, RZ, R163, RZ ;  /* 0x000000a3ffa3723e */ /* 0x000fe400048060ff */
[----:B0-----:R-:W-:-:S03]  /*8dc0*/  IADD3.X R27, R37, UR11, R43, P3, !PT ;  /* 0x0000000b251b7c10 */ /* 0x001fc60009ffe42b */
[----:B------:R0:W-:Y:S01]  /*8dd0*/  @!P2 STG.E.U8 desc[UR14][R28.64+0x1], R163 ;  /* 0x000001a31c00a986 */ /* 0x0001e2000c10110e */
[----:B------:R-:W-:Y:S05]  /*8de0*/  @P5 BRA `(.L_x_166) ;  /* 0x0000000000045947 */ /* 0x000fea0003800000 */
[----:B------:R4:W5:Y:S02]  /*8df0*/  LDG.E.U8 R32, desc[UR14][R26.64] ;  /* 0x0000000e1a207981 */ /* 0x000964000c1e1100 */
.L_x_166:
[----:B------:R-:W-:Y:S05]  /*8e00*/  BSYNC B1 ;  /* 0x0000000000017941 */ /* 0x000fea0003800000 */
.L_x_165:
        /* <DEDUP_REMOVED lines=12> */
.L_x_168:
[----:B------:R-:W-:Y:S05]  /*8ed0*/  BSYNC B1 ;  /* 0x0000000000017941 */ /* 0x000fea0003800000 */
.L_x_167:
        /* <DEDUP_REMOVED lines=12> */
.L_x_170:
[----:B------:R-:W-:Y:S05]  /*8fa0*/  BSYNC B1 ;  /* 0x0000000000017941 */ /* 0x000fea0003800000 */
.L_x_169:
        /* <DEDUP_REMOVED lines=12> */
.L_x_172:
[----:B------:R-:W-:Y:S05]  /*9070*/  BSYNC B1 ;  /* 0x0000000000017941 */ /* 0x000fea0003800000 */
.L_x_171:
        /* <DEDUP_REMOVED lines=12> */
.L_x_174:
[----:B------:R-:W-:Y:S05]  /*9140*/  BSYNC B1 ;  /* 0x0000000000017941 */ /* 0x000fea0003800000 */
.L_x_173:
        /* <DEDUP_REMOVED lines=12> */
.L_x_176:
[----:B------:R-:W-:Y:S05]  /*9210*/  BSYNC B1 ;  /* 0x0000000000017941 */ /* 0x000fea0003800000 */
.L_x_175:
        /* <DEDUP_REMOVED lines=12> */
.L_x_178:
[----:B------:R-:W-:Y:S05]  /*92e0*/  BSYNC B1 ;  /* 0x0000000000017941 */ /* 0x000fea0003800000 */
.L_x_177:
        /* <DEDUP_REMOVED lines=12> */
.L_x_180:
[----:B------:R-:W-:Y:S05]  /*93b0*/  BSYNC B1 ;  /* 0x0000000000017941 */ /* 0x000fea0003800000 */
.L_x_179:
        /* <DEDUP_REMOVED lines=12> */
.L_x_182:
[----:B------:R-:W-:Y:S05]  /*9480*/  BSYNC B1 ;  /* 0x0000000000017941 */ /* 0x000fea0003800000 */
.L_x_181:
        /* <DEDUP_REMOVED lines=12> */
.L_x_184:
[----:B------:R-:W-:Y:S05]  /*9550*/  BSYNC B1 ;  /* 0x0000000000017941 */ /* 0x000fea0003800000 */
.L_x_183:
        /* <DEDUP_REMOVED lines=12> */
.L_x_186:
[----:B------:R-:W-:Y:S05]  /*9620*/  BSYNC B1 ;  /* 0x0000000000017941 */ /* 0x000fea0003800000 */
.L_x_185:
        /* <DEDUP_REMOVED lines=12> */
.L_x_188:
[----:B------:R-:W-:Y:S05]  /*96f0*/  BSYNC B1 ;  /* 0x0000000000017941 */ /* 0x000fea0003800000 */
.L_x_187:
[----:B-----5:R-:W-:Y:S01]  /*9700*/  LOP3.LUT R32, R32, 0xff, RZ, 0xc0, !PT ;  /* 0x000000ff20207812 */ /* 0x020fe200078ec0ff */
[----:B------:R-:W-:Y:S01]  /*9710*/  BSSY B1, `(.L_x_189) ;  /* 0x000000b000017945 */ /* 0x000fe20003800000 */
[----:B------:R-:W-:Y:S02]  /*9720*/  ISETP.LT.OR P3, PT, R42, 0x19, !P1 ;  /* 0x000000192a00780c */ /* 0x000fe40004f61670 */
[----:B------:R-:W-:-:S05]  /*9730*/  F2FP.F16.E5M2.UNPACK_B R32, R32 ;  /* 0x00000020ff20723e */ /* 0x000fca00020004ff */
[----:B------:R-:W-:-:S05]  /*9740*/  HADD2.F32 R32, -RZ, R32.H0_H0 ;  /* 0x20000020ff207230 */ /* 0x000fca0000004100 */
[----:B------:R-:W-:-:S04]  /*9750*/  FMUL R32, R32, UR21 ;  /* 0x0000001520207c20 */ /* 0x000fc80008400000 */
[----:B------:R-:W-:Y:S01]  /*9760*/  FFMA R32, R23, UR20, R32 ;  /* 0x0000001417207c23 */ /* 0x000fe20008000020 */
[----:B------:R-:W-:-:S04]  /*9770*/  PRMT R23, RZ, 0x7610, R23 ;  /* 0x00007610ff177816 */ /* 0x000fc80000000017 */
[----:B0-----:R-:W-:-:S05]  /*9780*/  F2FP.SATFINITE.E5M2.F32.PACK_AB_MERGE_C R33, RZ, R32, RZ ;  /* 0x00000020ff21723e */ /* 0x001fca00048060ff */
[----:B------:R0:W-:Y:S01]  /*9790*/  @!P2 STG.E.U8 desc[UR14][R28.64+0x19], R33 ;  /* 0x000019211c00a986 */ /* 0x0001e2000c10110e */
[----:B------:R-:W-:Y:S05]  /*97a0*/  @P3 BRA `(.L_x_190) ;  /* 0x0000000000043947 */ /* 0x000fea0003800000 */
[----:B------:R0:W5:Y:S02]  /*97b0*/  LDG.E.U8 R23, desc[UR14][R26.64+0x18] ;  /* 0x0000180e1a177981 */ /* 0x000164000c1e1100 */
.L_x_190:
[----:B------:R-:W-:Y:S05]  /*97c0*/  BSYNC B1 ;  /* 0x0000000000017941 */ /* 0x000fea0003800000 */
.L_x_189:
        /* <DEDUP_REMOVED lines=8> */
[----:B------:R-:W-:-:S05]  /*9850*/  F2FP.SATFINITE.E5M2.F32.PACK_AB_MERGE_C R23, RZ, R23, RZ ;  /* 0x00000017ff17723e */ /* 0x000fca00048060ff */
[----:B------:R0:W-:Y:S01]  /*9860*/  @!P3 STG.E.U8 desc[UR14][R30.64+0x18], R23 ;  /* 0x000018171e00b986 */ /* 0x0001e2000c10110e */
[----:B------:R-:W-:Y:S05]  /*9870*/  @P2 BRA `(.L_x_192) ;  /* 0x0000000000042947 */ /* 0x000fea0003800000 */
[----:B------:R0:W5:Y:S02]  /*9880*/  LDG.E.U8 R22, desc[UR14][R26.64+0x19] ;  /* 0x0000190e1a167981 */ /* 0x000164000c1e1100 */
.L_x_192:
[----:B------:R-:W-:Y:S05]  /*9890*/  BSYNC B1 ;  /* 0x0000000000017941 */ /* 0x000fea0003800000 */
.L_x_191:
        /* <DEDUP_REMOVED lines=12> */
.L_x_194:
[----:B------:R-:W-:Y:S05]  /*9960*/  BSYNC B1 ;  /* 0x0000000000017941 */ /* 0x000fea0003800000 */
.L_x_193:
        /* <DEDUP_REMOVED lines=12> */
.L_x_196:
[----:B------:R-:W-:Y:S05]  /*9a30*/  BSYNC B1 ;  /* 0x0000000000017941 */ /* 0x000fea0003800000 */
.L_x_195:
        /* <DEDUP_REMOVED lines=12> */
.L_x_198:
[----:B------:R-:W-:Y:S05]  /*9b00*/  BSYNC B1 ;  /* 0x0000000000017941 */ /* 0x000fea0003800000 */
.L_x_197:
        /* <DEDUP_REMOVED lines=12> */
.L_x_200:
[----:B------:R-:W-:Y:S05]  /*9bd0*/  BSYNC B1 ;  /* 0x0000000000017941 */ /* 0x000fea0003800000 */
.L_x_199:
        /* <DEDUP_REMOVED lines=12> */
.L_x_202:
[----:B------:R-:W-:Y:S05]  /*9ca0*/  BSYNC B1 ;  /* 0x0000000000017941 */ /* 0x000fea0003800000 */
.L_x_201:
        /* <DEDUP_REMOVED lines=12> */
.L_x_204:
[----:B------:R-:W-:Y:S05]  /*9d70*/  BSYNC B1 ;  /* 0x0000000000017941 */ /* 0x000fea0003800000 */
.L_x_203:
        /* <DEDUP_REMOVED lines=12> */
.L_x_206:
[----:B------:R-:W-:Y:S05]  /*9e40*/  BSYNC B1 ;  /* 0x0000000000017941 */ /* 0x000fea0003800000 */
.L_x_205:
        /* <DEDUP_REMOVED lines=12> */
.L_x_208:
[----:B------:R-:W-:Y:S05]  /*9f10*/  BSYNC B1 ;  /* 0x0000000000017941 */ /* 0x000fea0003800000 */
.L_x_207:
        /* <DEDUP_REMOVED lines=12> */
.L_x_210:
[----:B------:R-:W-:Y:S05]  /*9fe0*/  BSYNC B1 ;  /* 0x0000000000017941 */ /* 0x000fea0003800000 */
.L_x_209:
        /* <DEDUP_REMOVED lines=12> */
.L_x_212:
[----:B------:R-:W-:Y:S05]  /*a0b0*/  BSYNC B1 ;  /* 0x0000000000017941 */ /* 0x000fea0003800000 */
.L_x_211:
        /* <DEDUP_REMOVED lines=12> */
.L_x_214:
[----:B------:R-:W-:Y:S05]  /*a180*/  BSYNC B1 ;  /* 0x0000000000017941 */ /* 0x000fea0003800000 */
.L_x_213:
        /* <DEDUP_REMOVED lines=12> */
.L_x_216:
[----:B------:R-:W-:Y:S05]  /*a250*/  BSYNC B1 ;  /* 0x0000000000017941 */ /* 0x000fea0003800000 */
.L_x_215:
        /* <DEDUP_REMOVED lines=12> */
.L_x_218:
[----:B------:R-:W-:Y:S05]  /*a320*/  BSYNC B1 ;  /* 0x0000000000017941 */ /* 0x000fea0003800000 */
.L_x_217:
        /* <DEDUP_REMOVED lines=12> */
.L_x_220:
[----:B------:R-:W-:Y:S05]  /*a3f0*/  BSYNC B1 ;  /* 0x0000000000017941 */ /* 0x000fea0003800000 */
.L_x_219:
        /* <DEDUP_REMOVED lines=12> */
.L_x_222:
[----:B------:R-:W-:Y:S05]  /*a4c0*/  BSYNC B1 ;  /* 0x0000000000017941 */ /* 0x000fea0003800000 */
.L_x_221:
        /* <DEDUP_REMOVED lines=12> */
.L_x_224:
[----:B------:R-:W-:Y:S05]  /*a590*/  BSYNC B1 ;  /* 0x0000000000017941 */ /* 0x000fea0003800000 */
.L_x_223:
        /* <DEDUP_REMOVED lines=12> */
.L_x_226:
[----:B------:R-:W-:Y:S05]  /*a660*/  BSYNC B1 ;  /* 0x0000000000017941 */ /* 0x000fea0003800000 */
.L_x_225:
        /* <DEDUP_REMOVED lines=12> */
.L_x_228:
[----:B------:R-:W-:Y:S05]  /*a730*/  BSYNC B1 ;  /* 0x0000000000017941 */ /* 0x000fea0003800000 */
.L_x_227:
        /* <DEDUP_REMOVED lines=12> */
.L_x_230:
[----:B------:R-:W-:Y:S05]  /*a800*/  BSYNC B1 ;  /* 0x0000000000017941 */ /* 0x000fea0003800000 */
.L_x_229:
        /* <DEDUP_REMOVED lines=12> */
.L_x_232:
[----:B------:R-:W-:Y:S05]  /*a8d0*/  BSYNC B1 ;  /* 0x0000000000017941 */ /* 0x000fea0003800000 */
.L_x_231:
[----:B-----5:R-:W-:Y:S01]  /*a8e0*/  LOP3.LUT R2, R2, 0xff, RZ, 0xc0, !PT ;  /* 0x000000ff02027812 */ /* 0x020fe200078ec0ff */
[----:B------:R-:W-:Y:S01]  /*a8f0*/  BSSY B1, `(.L_x_233) ;  /* 0x000000b000017945 */ /* 0x000fe20003800000 */
[----:B------:R-:W-:Y:S02]  /*a900*/  ISETP.LT.OR P3, PT, R42, 0x49, !P0 ;  /* 0x000000492a00780c */ /* 0x000fe40004761670 */
[----:B------:R-:W-:-:S05]  /*a910*/  F2FP.F16.E5M2.UNPACK_B R2, R2 ;  /* 0x00000002ff02723e */ /* 0x000fca00020004ff */
[----:B------:R-:W-:-:S05]  /*a920*/  HADD2.F32 R2, -RZ, R2.H0_H0 ;  /* 0x20000002ff027230 */ /* 0x000fca0000004100 */
[----:B0-----:R-:W-:-:S04]  /*a930*/  FMUL R3, R2, UR21 ;  /* 0x0000001502037c20 */ /* 0x001fc80008400000 */
[----:B------:R-:W-:Y:S01]  /*a940*/  FFMA R3, R0, UR20, R3 ;  /* 0x0000001400037c23 */ /* 0x000fe20008000003 */
[----:B------:R-:W-:-:S04]  /*a950*/  PRMT R0, RZ, 0x7610, R0 ;  /* 0x00007610ff007816 */ /* 0x000fc80000000000 */
[----:B------:R-:W-:-:S05]  /*a960*/  F2FP.SATFINITE.E5M2.F32.PACK_AB_MERGE_C R3, RZ, R3, RZ ;  /* 0x00000003ff03723e */ /* 0x000fca00048060ff */
[----:B------:R0:W-:Y:S01]  /*a970*/  @!P2 STG.E.U8 desc[UR14][R30.64+0x41], R3 ;  /* 0x000041031e00a986 */ /* 0x0001e2000c10110e */
[----:B------:R-:W-:Y:S05]  /*a980*/  @P3 BRA `(.L_x_234) ;  /* 0x0000000000043947 */ /* 0x000fea0003800000 */
[----:B------:R0:W5:Y:S02]  /*a990*/  LDG.E.U8 R0, desc[UR14][R24.64+0x48] ;  /* 0x0000480e18007981 */ /* 0x000164000c1e1100 */
.L_x_234:
[----:B------:R-:W-:Y:S05]  /*a9a0*/  BSYNC B1 ;  /* 0x0000000000017941 */ /* 0x000fea0003800000 */
.L_x_233:
[----:B------:R-:W2:Y:S01]  /*a9b0*/  LDL.LU R2, [R1] ;  /* 0x0000000001027983 */ /* 0x000ea20000300800 */
[----:B-----5:R-:W-:Y:S01]  /*a9c0*/  LOP3.LUT R0, R0, 0xff, RZ, 0xc0, !PT ;  /* 0x000000ff00007812 */ /* 0x020fe200078ec0ff */
[----:B------:R-:W-:Y:S01]  /*a9d0*/  BSSY B1, `(.L_x_235) ;  /* 0x000000b000017945 */ /* 0x000fe20003800000 */
[----:B------:R-:W-:Y:S02]  /*a9e0*/  ISETP.LT.OR P2, PT, R42, 0x4a, !P0 ;  /* 0x0000004a2a00780c */ /* 0x000fe40004741670 */
[----:B------:R-:W-:-:S05]  /*a9f0*/  F2FP.F16.E5M2.UNPACK_B R0, R0 ;  /* 0x00000000ff00723e */ /* 0x000fca00020004ff */
[----:B------:R-:W-:-:S05]  /*aa00*/  HADD2.F32 R0, -RZ, R0.H0_H0 ;  /* 0x20000000ff007230 */ /* 0x000fca0000004100 */
[----:B------:R-:W-:-:S04]  /*aa10*/  FMUL R0, R0, UR21 ;  /* 0x0000001500007c20 */ /* 0x000fc80008400000 */
[----:B--2---:R-:W-:-:S05]  /*aa20*/  FFMA R0, R2, UR20, R0 ;  /* 0x0000001402007c23 */ /* 0x004fca0008000000 */
[----:B0-----:R-:W-:Y:S02]  /*aa30*/  F2FP.SATFINITE.E5M2.F32.PACK_AB_MERGE_C R3, RZ, R0, RZ ;  /* 0x00000000ff03723e */ /* 0x001fe400048060ff */
[----:B------:R-:W-:-:S03]  /*aa40*/  PRMT R0, RZ, 0x7610, R0 ;  /* 0x00007610ff007816 */ /* 0x000fc60000000000 */
[----:B------:R0:W-:Y:S01]  /*aa50*/  @!P3 STG.E.U8 desc[UR14][R28.64+0x48], R3 ;  /* 0x000048031c00b986 */ /* 0x0001e2000c10110e */
[----:B------:R-:W-:Y:S05]  /*aa60*/  @P2 BRA `(.L_x_236) ;  /* 0x0000000000042947 */ /* 0x000fea0003800000 */
[----:B------:R2:W5:Y:S02]  /*aa70*/  LDG.E.U8 R0, desc[UR14][R24.64+0x49] ;  /* 0x0000490e18007981 */ /* 0x000564000c1e1100 */
.L_x_236:
[----:B------:R-:W-:Y:S05]  /*aa80*/  BSYNC B1 ;  /* 0x0000000000017941 */ /* 0x000fea0003800000 */
.L_x_235:
[----:B------:R-:W3:Y:S01]  /*aa90*/  LDL.LU R2, [R1+0x4] ;  /* 0x0000040001027983 */ /* 0x000ee20000300800 */
[----:B-----5:R-:W-:Y:S01]  /*aaa0*/  LOP3.LUT R0, R0, 0xff, RZ, 0xc0, !PT ;  /* 0x000000ff00007812 */ /* 0x020fe200078ec0ff */
[----:B------:R-:W-:Y:S01]  /*aab0*/  BSSY B1, `(.L_x_237) ;  /* 0x000000b000017945 */ /* 0x000fe20003800000 */
[----:B------:R-:W-:Y:S02]  /*aac0*/  ISETP.LT.OR P3, PT, R42, 0x49, !P1 ;  /* 0x000000492a00780c */ /* 0x000fe40004f61670 */
[----:B------:R-:W-:-:S05]  /*aad0*/  F2FP.F16.E5M2.UNPACK_B R0, R0 ;  /* 0x00000000ff00723e */ /* 0x000fca00020004ff */
[----:B------:R-:W-:-:S05]  /*aae0*/  HADD2.F32 R0, -RZ, R0.H0_H0 ;  /* 0x20000000ff007230 */ /* 0x000fca0000004100 */
[----:B------:R-:W-:-:S04]  /*aaf0*/  FMUL R0, R0, UR21 ;  /* 0x0000001500007c20 */ /* 0x000fc80008400000 */
[----:B---3--:R-:W-:-:S05]  /*ab00*/  FFMA R0, R2, UR20, R0 ;  /* 0x0000001402007c23 */ /* 0x008fca0008000000 */
[----:B0-----:R-:W-:Y:S02]  /*ab10*/  F2FP.SATFINITE.E5M2.F32.PACK_AB_MERGE_C R3, RZ, R0, RZ ;  /* 0x00000000ff03723e */ /* 0x001fe400048060ff */
[----:B------:R-:W-:-:S03]  /*ab20*/  PRMT R0, RZ, 0x7610, R0 ;  /* 0x00007610ff007816 */ /* 0x000fc60000000000 */
[----:B------:R0:W-:Y:S01]  /*ab30*/  @!P2 STG.E.U8 desc[UR14][R28.64+0x49], R3 ;  /* 0x000049031c00a986 */ /* 0x0001e2000c10110e */
[----:B------:R-:W-:Y:S05]  /*ab40*/  @P3 BRA `(.L_x_238) ;  /* 0x0000000000043947 */ /* 0x000fea0003800000 */
[----:B------:R3:W5:Y:S02]  /*ab50*/  LDG.E.U8 R0, desc[UR14][R26.64+0x48] ;  /* 0x0000480e1a007981 */ /* 0x000764000c1e1100 */
.L_x_238:
[----:B------:R-:W-:Y:S05]  /*ab60*/  BSYNC B1 ;  /* 0x0000000000017941 */ /* 0x000fea0003800000 */
.L_x_237:
[----:B------:R-:W2:Y:S01]  /*ab70*/  LDL.LU R2, [R1+0x8] ;  /* 0x0000080001027983 */ /* 0x000ea20000300800 */
        /* <DEDUP_REMOVED lines=12> */
.L_x_240:
[----:B------:R-:W-:Y:S05]  /*ac40*/  BSYNC B1 ;  /* 0x0000000000017941 */ /* 0x000fea0003800000 */
.L_x_239:
        /* <DEDUP_REMOVED lines=13> */
.L_x_242:
[----:B------:R-:W-:Y:S05]  /*ad20*/  BSYNC B1 ;  /* 0x0000000000017941 */ /* 0x000fea0003800000 */
.L_x_241:
        /* <DEDUP_REMOVED lines=13> */
.L_x_244:
[----:B------:R-:W-:Y:S05]  /*ae00*/  BSYNC B1 ;  /* 0x0000000000017941 */ /* 0x000fea0003800000 */
.L_x_243:
        /* <DEDUP_REMOVED lines=13> */
.L_x_246:
[----:B------:R-:W-:Y:S05]  /*aee0*/  BSYNC B1 ;  /* 0x0000000000017941 */ /* 0x000fea0003800000 */
.L_x_245:
        /* <DEDUP_REMOVED lines=13> */
.L_x_248:
[----:B------:R-:W-:Y:S05]  /*afc0*/  BSYNC B1 ;  /* 0x0000000000017941 */ /* 0x000fea0003800000 */
.L_x_247:
        /* <DEDUP_REMOVED lines=13> */
.L_x_250:
[----:B------:R-:W-:Y:S05]  /*b0a0*/  BSYNC B1 ;  /* 0x0000000000017941 */ /* 0x000fea0003800000 */
.L_x_249:
        /* <DEDUP_REMOVED lines=13> */
.L_x_252:
[----:B------:R-:W-:Y:S05]  /*b180*/  BSYNC B1 ;  /* 0x0000000000017941 */ /* 0x000fea0003800000 */
.L_x_251:
        /* <DEDUP_REMOVED lines=13> */
.L_x_254:
[----:B------:R-:W-:Y:S05]  /*b260*/  BSYNC B1 ;  /* 0x0000000000017941 */ /* 0x000fea0003800000 */
.L_x_253:
        /* <DEDUP_REMOVED lines=13> */
.L_x_256:
[----:B------:R-:W-:Y:S05]  /*b340*/  BSYNC B1 ;  /* 0x0000000000017941 */ /* 0x000fea0003800000 */
.L_x_255:
        /* <DEDUP_REMOVED lines=13> */
.L_x_258:
[----:B------:R-:W-:Y:S05]  /*b420*/  BSYNC B1 ;  /* 0x0000000000017941 */ /* 0x000fea0003800000 */
.L_x_257:
        /* <DEDUP_REMOVED lines=13> */
.L_x_260:
[----:B------:R-:W-:Y:S05]  /*b500*/  BSYNC B1 ;  /* 0x0000000000017941 */ /* 0x000fea0003800000 */
.L_x_259:
        /* <DEDUP_REMOVED lines=13> */
.L_x_262:
[----:B------:R-:W-:Y:S05]  /*b5e0*/  BSYNC B1 ;  /* 0x0000000000017941 */ /* 0x000fea0003800000 */
.L_x_261:
        /* <DEDUP_REMOVED lines=13> */
.L_x_264:
[----:B------:R-:W-:Y:S05]  /*b6c0*/  BSYNC B1 ;  /* 0x0000000000017941 */ /* 0x000fea0003800000 */
.L_x_263:
        /* <DEDUP_REMOVED lines=13> */
.L_x_266:
[----:B------:R-:W-:Y:S05]  /*b7a0*/  BSYNC B1 ;  /* 0x0000000000017941 */ /* 0x000fea0003800000 */
.L_x_265:
        /* <DEDUP_REMOVED lines=13> */
.L_x_268:
[----:B------:R-:W-:Y:S05]  /*b880*/  BSYNC B1 ;  /* 0x0000000000017941 */ /* 0x000fea0003800000 */
.L_x_267:
        /* <DEDUP_REMOVED lines=13> */
.L_x_270:
[----:B------:R-:W-:Y:S05]  /*b960*/  BSYNC B1 ;  /* 0x0000000000017941 */ /* 0x000fea0003800000 */
.L_x_269:
        /* <DEDUP_REMOVED lines=13> */
.L_x_272:
[----:B------:R-:W-:Y:S05]  /*ba40*/  BSYNC B1 ;  /* 0x0000000000017941 */ /* 0x000fea0003800000 */
.L_x_271:
        /* <DEDUP_REMOVED lines=13> */
.L_x_274:
[----:B------:R-:W-:Y:S05]  /*bb20*/  BSYNC B1 ;  /* 0x0000000000017941 */ /* 0x000fea0003800000 */
.L_x_273:
        /* <DEDUP_REMOVED lines=13> */
.L_x_276:
[----:B------:R-:W-:Y:S05]  /*bc00*/  BSYNC B1 ;  /* 0x0000000000017941 */ /* 0x000fea0003800000 */
.L_x_275:
        /* <DEDUP_REMOVED lines=13> */
.L_x_278:
[----:B------:R-:W-:Y:S05]  /*bce0*/  BSYNC B1 ;  /* 0x0000000000017941 */ /* 0x000fea0003800000 */
.L_x_277:
        /* <DEDUP_REMOVED lines=13> */
.L_x_280:
[----:B------:R-:W-:Y:S05]  /*bdc0*/  BSYNC B1 ;  /* 0x0000000000017941 */ /* 0x000fea0003800000 */
.L_x_279:
        /* <DEDUP_REMOVED lines=13> */
.L_x_282:
[----:B------:R-:W-:Y:S05]  /*bea0*/  BSYNC B1 ;  /* 0x0000000000017941 */ /* 0x000fea0003800000 */
.L_x_281:
        /* <DEDUP_REMOVED lines=13> */
.L_x_284:
[----:B------:R-:W-:Y:S05]  /*bf80*/  BSYNC B1 ;  /* 0x0000000000017941 */ /* 0x000fea0003800000 */
.L_x_283:
        /* <DEDUP_REMOVED lines=13> */
.L_x_286:
[----:B------:R-:W-:Y:S05]  /*c060*/  BSYNC B1 ;  /* 0x0000000000017941 */ /* 0x000fea0003800000 */
.L_x_285:
        /* <DEDUP_REMOVED lines=13> */
.L_x_288:
[----:B------:R-:W-:Y:S05]  /*c140*/  BSYNC B1 ;  /* 0x0000000000017941 */ /* 0x000fea0003800000 */
.L_x_287:
[----:B------:R-:W-:Y:S05]  /*c150*/  @P1 BRA `(.L_x_289) ;  /* 0x0000002000a41947 */ /* 0x000fea0003800000 */
[----:B------:R-:W2:Y:S01]  /*c160*/  LDL.LU R2, [R1+0x6c] ;  /* 0x00006c0001027983 */ /* 0x000ea20000300800 */
[----:B-----5:R-:W-:-:S04]  /*c170*/  LOP3.LUT R0, R0, 0xff, RZ, 0xc0, !PT ;  /* 0x000000ff00007812 */ /* 0x020fc800078ec0ff */
[----:B------:R-:W-:-:S05]  /*c180*/  F2FP.F16.E5M2.UNPACK_B R0, R0 ;  /* 0x00000000ff00723e */ /* 0x000fca00020004ff */
[----:B------:R-:W-:-:S05]  /*c190*/  HADD2.F32 R0, -RZ, R0.H0_H0 ;  /* 0x20000000ff007230 */ /* 0x000fca0000004100 */
[----:B------:R-:W-:-:S04]  /*c1a0*/  FMUL R0, R0, UR21 ;  /* 0x0000001500007c20 */ /* 0x000fc80008400000 */
[----:B--2---:R-:W-:-:S05]  /*c1b0*/  FFMA R0, R2, UR20, R0 ;  /* 0x0000001402007c23 */ /* 0x004fca0008000000 */
[----:B0-----:R-:W-:-:S05]  /*c1c0*/  F2FP.SATFINITE.E5M2.F32.PACK_AB_MERGE_C R3, RZ, R0, RZ ;  /* 0x00000000ff03723e */ /* 0x001fca00048060ff */
[----:B------:R0:W-:Y:S01]  /*c1d0*/  STG.E.U8 desc[UR14][R30.64+0x79], R3 ;  /* 0x000079031e007986 */ /* 0x0001e2000c10110e */
[----:B------:R-:W-:Y:S05]  /*c1e0*/  BRA `(.L_x_289) ;  /* 0x0000002000807947 */ /* 0x000fea0003800000 */
.L_x_32:
[----:B------:R-:W-:Y:S01]  /*c1f0*/  ISETP.GE.AND P3, PT, R41, 0x1, PT ;  /* 0x000000012900780c */ /* 0x000fe20003f66270 */
[----:B------:R-:W-:Y:S01]  /*c200*/  FMUL R227, R227, UR20 ;  /* 0x00000014e3e37c20 */ /* 0x000fe20008400000 */
[----:B------:R-:W-:Y:S01]  /*c210*/  ISETP.GE.AND P2, PT, R41, 0x9, PT ;  /* 0x000000092900780c */ /* 0x000fe20003f46270 */
[----:B------:R-:W-:Y:S01]  /*c220*/  FMUL R228, R228, UR20 ;  /* 0x00000014e4e47c20 */ /* 0x000fe20008400000 */
[C---:B------:R-:W-:Y:S01]  /*c230*/  ISETP.LT.OR P0, PT, R42.reuse, 0x1, !P3 ;  /* 0x000000012a00780c */ /* 0x040fe20005f01670 */
[----:B------:R-:W-:Y:S01]  /*c240*/  FMUL R225, R225, UR20 ;  /* 0x00000014e1e17c20 */ /* 0x000fe20008400000 */
[----:B------:R-:W-:Y:S01]  /*c250*/  ISETP.LT.OR P1, PT, R42, 0x2, !P3 ;  /* 0x000000022a00780c */ /* 0x000fe20005f21670 */
[----:B------:R-:W-:Y:S01]  /*c260*/  FMUL R226, R226, UR20 ;  /* 0x00000014e2e27c20 */ /* 0x000fe20008400000 */
[----:B------:R-:W-:Y:S02]  /*c270*/  ISETP.LT.OR P6, PT, R42, 0x2, !P2 ;  /* 0x000000022a00780c */ /* 0x000fe400057c1670 */
[----:B------:R-:W-:-:S02]  /*c280*/  F2FP.SATFINITE.E5M2.F32.PACK_AB_MERGE_C R33, RZ, R228, RZ ;  /* 0x000000e4ff21723e */ /* 0x000fc400048060ff */
[----:B------:R-:W-:Y:S02]  /*c290*/  F2FP.SATFINITE.E5M2.F32.PACK_AB_MERGE_C R227, RZ, R227, RZ ;  /* 0x000000e3ffe3723e */ /* 0x000fe400048060ff */
[C---:B------:R-:W-:Y:S02]  /*c2a0*/  ISETP.LT.OR P5, PT, R42.reuse, 0x1, !P2 ;  /* 0x000000012a00780c */ /* 0x040fe400057a1670 */
[----:B------:R-:W-:Y:S01]  /*c2b0*/  F2FP.SATFINITE.E5M2.F32.PACK_AB_MERGE_C R225, RZ, R225, RZ ;  /* 0x000000e1ffe1723e */ /* 0x000fe200048060ff */
[----:B------:R0:W-:Y:S01]  /*c2c0*/  @!P0 STG.E.U8 desc[UR14][R24.64], R33 ;  /* 0x0000002118008986 */ /* 0x0001e2000c10110e */
[----:B------:R-:W-:Y:S01]  /*c2d0*/  ISETP.LT.OR P0, PT, R42, 0x9, !P3 ;  /* 0x000000092a00780c */ /* 0x000fe20005f01670 */
[----:B------:R-:W-:Y:S01]  /*c2e0*/  FMUL R224, R224, UR20 ;  /* 0x00000014e0e07c20 */ /* 0x000fe20008400000 */
[----:B------:R-:W-:Y:S01]  /*c2f0*/  F2FP.SATFINITE.E5M2.F32.PACK_AB_MERGE_C R35, RZ, R226, RZ ;  /* 0x000000e2ff23723e */ /* 0x000fe200048060ff */
[----:B------:R-:W-:Y:S01]  /*c300*/  @!P1 STG.E.U8 desc[UR14][R24.64+0x1], R227 ;  /* 0x000001e318009986 */ /* 0x000fe2000c10110e */
[----:B------:R-:W-:-:S03]  /*c310*/  ISETP.LT.OR P1, PT, R42, 0xa, !P3 ;  /* 0x0000000a2a00780c */ /* 0x000fc60005f21670 */
[----:B------:R-:W-:Y:S01]  /*c320*/  @!P6 STG.E.U8 desc[UR14][R26.64+0x1], R225 ;  /* 0x000001e11a00e986 */ /* 0x000fe2000c10110e */
[----:B------:R-:W-:Y:S01]  /*c330*/  ISETP.LT.OR P6, PT, R42, 0xa, !P2 ;  /* 0x0000000a2a00780c */ /* 0x000fe200057c1670 */
[----:B------:R-:W-:Y:S01]  /*c340*/  FMUL R223, R223, UR20 ;  /* 0x00000014dfdf7c20 */ /* 0x000fe20008400000 */
[----:B------:R-:W-:Y:S01]  /*c350*/  FMUL R221, R221, UR20 ;  /* 0x00000014dddd7c20 */ /* 0x000fe20008400000 */
[----:B------:R2:W-:Y:S01]  /*c360*/  @!P5 STG.E.U8 desc[UR14][R26.64], R35 ;  /* 0x000000231a00d986 */ /* 0x0005e2000c10110e */
[----:B0-----:R-:W-:Y:S02]  /*c370*/  F2FP.SATFINITE.E5M2.F32.PACK_AB_MERGE_C R33, RZ, R224, RZ ;  /* 0x000000e0ff21723e */ /* 0x001fe400048060ff */
[----:B------:R-:W-:Y:S01]  /*c380*/  F2FP.SATFINITE.E5M2.F32.PACK_AB_MERGE_C R223, RZ, R223, RZ ;  /* 0x000000dfffdf723e */ /* 0x000fe200048060ff */
[----:B------:R-:W-:Y:S01]  /*c390*/  FMUL R222, R222, UR20 ;  /* 0x00000014dede7c20 */ /* 0x000fe20008400000 */
[----:B------:R-:W-:Y:S01]  /*c3a0*/  ISETP.LT.OR P5, PT, R42, 0x9, !P2 ;  /* 0x000000092a00780c */ /* 0x000fe200057a1670 */
[----:B------:R-:W-:Y:S01]  /*c3b0*/  FMUL R220, R220, UR20 ;  /* 0x00000014dcdc7c20 */ /* 0x000fe20008400000 */
[----:B------:R-:W-:Y:S01]  /*c3c0*/  F2FP.SATFINITE.E5M2.F32.PACK_AB_MERGE_C R221, RZ, R221, RZ ;  /* 0x000000ddffdd723e */ /* 0x000fe200048060ff */
[----:B------:R0:W-:Y:S01]  /*c3d0*/  @!P0 STG.E.U8 desc[UR14][R24.64+0x8], R33 ;  /* 0x0000082118008986 */ /* 0x0001e2000c10110e */
[----:B------:R-:W-:-:S03]  /*c3e0*/  ISETP.LT.OR P0, PT, R42, 0x11, !P3 ;  /* 0x000000112a00780c */ /* 0x000fc60005f01670 */
[----:B------:R-:W-:Y:S01]  /*c3f0*/  @!P1 STG.E.U8 desc[UR14][R24.64+0x9], R223 ;  /* 0x000009df18009986 */ /* 0x000fe2000c10110e */
[----:B------:R-:W-:-:S03]  /*c400*/  ISETP.LT.OR P1, PT, R42, 0x12, !P3 ;  /* 0x000000122a00780c */ /* 0x000fc60005f21670 */
[----:B------:R-:W-:Y:S01]  /*c410*/  @!P6 STG.E.U8 desc[UR14][R26.64+0x9], R221 ;  /* 0x000009dd1a00e986 */ /* 0x000fe2000c10110e */
[C---:B------:R-:W-:Y:S01]  /*c420*/  ISETP.LT.OR P6, PT, R42.reuse, 0x12, !P2 ;  /* 0x000000122a00780c */ /* 0x040fe200057c1670 */
[----:B------:R-:W-:Y:S01]  /*c430*/  FMUL R219, R219, UR20 ;  /* 0x00000014dbdb7c20 */ /* 0x000fe20008400000 */
[----:B--2---:R-:W-:Y:S01]  /*c440*/  F2FP.SATFINITE.E5M2.F32.PACK_AB_MERGE_C R35, RZ, R222, RZ ;  /* 0x000000deff23723e */ /* 0x004fe200048060ff */
[----:B------:R-:W-:Y:S01]  /*c450*/  FMUL R217, R217, UR20 ;  /* 0x00000014d9d97c20 */ /* 0x000fe20008400000 */
[----:B0-----:R-:W-:Y:S01]  /*c460*/  F2FP.SATFINITE.E5M2.F32.PACK_AB_MERGE_C R33, RZ, R220, RZ ;  /* 0x000000dcff21723e */ /* 0x001fe200048060ff */
[----:B------:R-:W2:Y:S01]  /*c470*/  LDL.LU R226, [R1+0x8] ;  /* 0x0000080001e27983 */ /* 0x000ea20000300800 */
[----:B------:R-:W-:Y:S02]  /*c480*/  F2FP.SATFINITE.E5M2.F32.PACK_AB_MERGE_C R219, RZ, R219, RZ ;  /* 0x000000dbffdb723e */ /* 0x000fe400048060ff */
[----:B------:R-:W-:Y:S01]  /*c490*/  F2FP.SATFINITE.E5M2.F32.PACK_AB_MERGE_C R217, RZ, R217, RZ ;  /* 0x000000d9ffd9723e */ /* 0x000fe200048060ff */
[----:B------:R0:W-:Y:S01]  /*c4a0*/  @!P5 STG.E.U8 desc[UR14][R26.64+0x8], R35 ;  /* 0x000008231a00d986 */ /* 0x0001e2000c10110e */
[----:B------:R-:W-:Y:S01]  /*c4b0*/  ISETP.LT.OR P5, PT, R42, 0x11, !P2 ;  /* 0x000000112a00780c */ /* 0x000fe200057a1670 */
[----:B------:R-:W-:-:S02]  /*c4c0*/  FMUL R218, R218, UR20 ;  /* 0x00000014dada7c20 */ /* 0x000fc40008400000 */
[----:B------:R-:W3:Y:S04]  /*c4d0*/  LDL.LU R227, [R1+0x4] ;  /* 0x0000040001e37983 */ /* 0x000ee80000300800 */
[----:B------:R-:W4:Y:S04]  /*c4e0*/  LDL.LU R225, [R1] ;  /* 0x0000000001e17983 */ /* 0x000f280000300800 */
[----:B------:R1:W-:Y:S01]  /*c4f0*/  @!P0 STG.E.U8 desc[UR14][R24.64+0x10], R33 ;  /* 0x0000102118008986 */ /* 0x0003e2000c10110e */
[----:B------:R-:W-:-:S03]  /*c500*/  ISETP.LT.OR P0, PT, R42, 0x19, !P3 ;  /* 0x000000192a00780c */ /* 0x000fc60005f01670 */
[----:B------:R-:W-:Y:S01]  /*c510*/  @!P1 STG.E.U8 desc[UR14][R24.64+0x11], R219 ;  /* 0x000011db18009986 */ /* 0x000fe2000c10110e */
[----:B------:R-:W-:-:S03]  /*c520*/  ISETP.LT.OR P1, PT, R42, 0x1a, !P3 ;  /* 0x0000001a2a00780c */ /* 0x000fc60005f21670 */
[----:B------:R-:W-:Y:S01]  /*c530*/  @!P6 STG.E.U8 desc[UR14][R26.64+0x11], R217 ;  /* 0x000011d91a00e986 */ /* 0x000fe2000c10110e */
[----:B------:R-:W-:Y:S01]  /*c540*/  ISETP.LT.OR P6, PT, R42, 0x1a, !P2 ;  /* 0x0000001a2a00780c */ /* 0x000fe200057c1670 */
[----:B------:R-:W-:Y:S01]  /*c550*/  FMUL R216, R216, UR20 ;  /* 0x00000014d8d87c20 */ /* 0x000fe20008400000 */
[----:B0-----:R-:W-:Y:S01]  /*c560*/  F2FP.SATFINITE.E5M2.F32.PACK_AB_MERGE_C R35, RZ, R218, RZ ;  /* 0x000000daff23723e */ /* 0x001fe200048060ff */
[----:B------:R-:W-:Y:S01]  /*c570*/  FMUL R215, R215, UR20 ;  /* 0x00000014d7d77c20 */ /* 0x000fe20008400000 */
[----:B------:R-:W-:Y:S01]  /*c580*/  FMUL R213, R213, UR20 ;  /* 0x00000014d5d57c20 */ /* 0x000fe20008400000 */
[----:B------:R-:W-:Y:S01]  /*c590*/  FMUL R214, R214, UR20 ;  /* 0x00000014d6d67c20 */ /* 0x000fe20008400000 */
[----:B-1----:R-:W-:Y:S01]  /*c5a0*/  F2FP.SATFINITE.E5M2.F32.PACK_AB_MERGE_C R33, RZ, R216, RZ ;  /* 0x000000d8ff21723e */ /* 0x002fe200048060ff */
[----:B------:R0:W-:Y:S01]  /*c5b0*/  @!P5 STG.E.U8 desc[UR14][R26.64+0x10], R35 ;  /* 0x000010231a00d986 */ /* 0x0001e2000c10110e */
[----:B------:R-:W-:Y:S02]  /*c5c0*/  F2FP.SATFINITE.E5M2.F32.PACK_AB_MERGE_C R215, RZ, R215, RZ ;  /* 0x000000d7ffd7723e */ /* 0x000fe400048060ff */
        /* <DEDUP_REMOVED lines=12> */
[----:B-1----:R-:W-:Y:S01]  /*c690*/  F2FP.SATFINITE.E5M2.F32.PACK_AB_MERGE_C R33, RZ, R212, RZ ;  /* 0x000000d4ff21723e */ /* 0x002fe200048060ff */
[----:B------:R-:W-:Y:S01]  /*c6a0*/  FMUL R210, R210, UR20 ;  /* 0x00000014d2d27c20 */ /* 0x000fe20008400000 */
[----:B------:R-:W-:Y:S01]  /*c6b0*/  F2FP.SATFINITE.E5M2.F32.PACK_AB_MERGE_C R211, RZ, R211, RZ ;  /* 0x000000d3ffd3723e */ /* 0x000fe200048060ff */
[----:B------:R0:W-:Y:S01]  /*c6c0*/  @!P5 STG.E.U8 desc[UR14][R26.64+0x18], R35 ;  /* 0x000018231a00d986 */ /* 0x0001e2000c10110e */
[C---:B------:R-:W-:Y:S02]  /*c6d0*/  ISETP.LT.OR P5, PT, R42.reuse, 0x21, !P2 ;  /* 0x000000212a00780c */ /* 0x040fe400057a1670 */
        /* <DEDUP_REMOVED lines=111> */
[C---:B------:R-:W-:Y:S01]  /*cdd0*/  ISETP.LT.OR P5, PT, R42.reuse, 0x59, !P2 ;  /* 0x000000592a00780c */ /* 0x040fe200057a1670 */
[----:B------:R-:W-:Y:S01]  /*cde0*/  FMUL R179, R179, UR20 ;  /* 0x00000014b3b37c20 */ /* 0x000fe20008400000 */
[----:B------:R-:W-:Y:S01]  /*cdf0*/  F2FP.SATFINITE.E5M2.F32.PACK_AB_MERGE_C R181, RZ, R181, RZ ;  /* 0x000000b5ffb5723e */ /* 0x000fe200048060ff */
[----:B------:R1:W-:Y:S04]  /*ce00*/  @!P0 STG.E.U8 desc[UR14][R24.64+0x58], R33 ;  /* 0x0000582118008986 */ /* 0x0003e8000c10110e */
[----:B------:R-:W-:Y:S04]  /*ce10*/  @!P1 STG.E.U8 desc[UR14][R24.64+0x59], R183 ;  /* 0x000059b718009986 */ /* 0x000fe8000c10110e */
[----:B------:R-:W-:Y:S01]  /*ce20*/  @!P6 STG.E.U8 desc[UR14][R26.64+0x59], R181 ;  /* 0x000059b51a00e986 */ /* 0x000fe2000c10110e */
[----:B------:R-:W-:-:S02]  /*ce30*/  ISETP.LT.OR P6, PT, R42, 0x62, !P3 ;  /* 0x000000622a00780c */ /* 0x000fc40005fc1670 */
[----:B0-----:R-:W-:Y:S01]  /*ce40*/  F2FP.SATFINITE.E5M2.F32.PACK_AB_MERGE_C R35, RZ, R182, RZ ;  /* 0x000000b6ff23723e */ /* 0x001fe200048060ff */
[----:B------:R-:W-:Y:S01]  /*ce50*/  FMUL R180, R180, UR20 ;  /* 0x00000014b4b47c20 */ /* 0x000fe20008400000 */
[----:B------:R-:W-:Y:S01]  /*ce60*/  F2FP.SATFINITE.E5M2.F32.PACK_AB_MERGE_C R179, RZ, R179, RZ ;  /* 0x000000b3ffb3723e */ /* 0x000fe200048060ff */
[----:B------:R-:W-:Y:S01]  /*ce70*/  FMUL R178, R178, UR20 ;  /* 0x00000014b2b27c20 */ /* 0x000fe20008400000 */
[----:B------:R-:W-:Y:S01]  /*ce80*/  FMUL R177, R177, UR20 ;  /* 0x00000014b1b17c20 */ /* 0x000fe20008400000 */
[----:B------:R0:W-:Y:S01]  /*ce90*/  @!P5 STG.E.U8 desc[UR14][R26.64+0x58], R35 ;  /* 0x000058231a00d986 */ /* 0x0001e2000c10110e */
[C---:B------:R-:W-:Y:S02]  /*cea0*/  ISETP.LT.OR P5, PT, R42.reuse, 0x61, !P3 ;  /* 0x000000612a00780c */ /* 0x040fe40005fa1670 */
[----:B------:R-:W-:Y:S01]  /*ceb0*/  ISETP.LT.OR P0, PT, R42, 0x61, !P2 ;  /* 0x000000612a00780c */ /* 0x000fe20005701670 */
[----:B------:R-:W-:Y:S01]  /*cec0*/  FMUL R176, R176, UR20 ;  /* 0x00000014b0b07c20 */ /* 0x000fe20008400000 */
[C---:B------:R-:W-:Y:S01]  /*ced0*/  ISETP.LT.OR P1, PT, R42.reuse, 0x62, !P2 ;  /* 0x000000622a00780c */ /* 0x040fe20005721670 */
[----:B------:R-:W-:Y:S01]  /*cee0*/  @!P6 STG.E.U8 desc[UR14][R24.64+0x61], R179 ;  /* 0x000061b31800e986 */ /* 0x000fe2000c10110e */
[----:B------:R-:W-:-:S02]  /*cef0*/  ISETP.LT.OR P6, PT, R42, 0x69, !P3 ;  /* 0x000000692a00780c */ /* 0x000fc40005fc1670 */
[----:B-1----:R-:W-:Y:S01]  /*cf00*/  F2FP.SATFINITE.E5M2.F32.PACK_AB_MERGE_C R33, RZ, R180, RZ ;  /* 0x000000b4ff21723e */ /* 0x002fe200048060ff */
[----:B------:R-:W-:Y:S01]  /*cf10*/  FMUL R175, R175, UR20 ;  /* 0x00000014afaf7c20 */ /* 0x000fe20008400000 */
[----:B------:R-:W-:Y:S01]  /*cf20*/  F2FP.SATFINITE.E5M2.F32.PACK_AB_MERGE_C R177, RZ, R177, RZ ;  /* 0x000000b1ffb1723e */ /* 0x000fe200048060ff */
[----:B------:R-:W-:Y:S01]  /*cf30*/  FMUL R174, R174, UR20 ;  /* 0x00000014aeae7c20 */ /* 0x000fe20008400000 */
[----:B0-----:R-:W-:Y:S01]  /*cf40*/  F2FP.SATFINITE.E5M2.F32.PACK_AB_MERGE_C R35, RZ, R178, RZ ;  /* 0x000000b2ff23723e */ /* 0x001fe200048060ff */
[----:B------:R0:W-:Y:S01]  /*cf50*/  @!P5 STG.E.U8 desc[UR14][R24.64+0x60], R33 ;  /* 0x000060211800d986 */ /* 0x0001e2000c10110e */
[----:B------:R-:W-:-:S03]  /*cf60*/  F2FP.SATFINITE.E5M2.F32.PACK_AB_MERGE_C R37, RZ, R176, RZ ;  /* 0x000000b0ff25723e */ /* 0x000fc600048060ff */
[----:B------:R1:W-:Y:S01]  /*cf70*/  @!P0 STG.E.U8 desc[UR14][R26.64+0x60], R35 ;  /* 0x000060231a008986 */ /* 0x0003e2000c10110e */
[----:B------:R-:W-:-:S03]  /*cf80*/  ISETP.LT.OR P0, PT, R42, 0x6a, !P3 ;  /* 0x0000006a2a00780c */ /* 0x000fc60005f01670 */
[----:B------:R-:W-:Y:S01]  /*cf90*/  @!P1 STG.E.U8 desc[UR14][R26.64+0x61], R177 ;  /* 0x000061b11a009986 */ /* 0x000fe2000c10110e */
[C---:B------:R-:W-:Y:S02]  /*cfa0*/  ISETP.LT.OR P1, PT, R42.reuse, 0x69, !P2 ;  /* 0x000000692a00780c */ /* 0x040fe40005721670 */
[C---:B------:R-:W-:Y:S01]  /*cfb0*/  ISETP.LT.OR P5, PT, R42.reuse, 0x6a, !P2 ;  /* 0x0000006a2a00780c */ /* 0x040fe200057a1670 */
[----:B------:R-:W-:Y:S01]  /*cfc0*/  @!P6 STG.E.U8 desc[UR14][R24.64+0x68], R37 ;  /* 0x000068251800e986 */ /* 0x000fe2000c10110e */
[----:B------:R-:W-:Y:S01]  /*cfd0*/  ISETP.LT.OR P6, PT, R42, 0x71, !P3 ;  /* 0x000000712a00780c */ /* 0x000fe20005fc1670 */
[----:B------:R-:W-:Y:S01]  /*cfe0*/  FMUL R173, R173, UR20 ;  /* 0x00000014adad7c20 */ /* 0x000fe20008400000 */
[----:B------:R-:W-:Y:S01]  /*cff0*/  F2FP.SATFINITE.E5M2.F32.PACK_AB_MERGE_C R175, RZ, R175, RZ ;  /* 0x000000afffaf723e */ /* 0x000fe200048060ff */
[----:B------:R-:W-:Y:S01]  /*d000*/  FMUL R172, R172, UR20 ;  /* 0x00000014acac7c20 */ /* 0x000fe20008400000 */
[----:B0-----:R-:W-:Y:S01]  /*d010*/  F2FP.SATFINITE.E5M2.F32.PACK_AB_MERGE_C R33, RZ, R174, RZ ;  /* 0x000000aeff21723e */ /* 0x001fe200048060ff */
[----:B------:R-:W-:Y:S01]  /*d020*/  FMUL R171, R171, UR20 ;  /* 0x00000014abab7c20 */ /* 0x000fe20008400000 */
[----:B------:R-:W-:Y:S01]  /*d030*/  F2FP.SATFINITE.E5M2.F32.PACK_AB_MERGE_C R173, RZ, R173, RZ ;  /* 0x000000adffad723e */ /* 0x000fe200048060ff */
[----:B------:R-:W-:Y:S01]  /*d040*/  @!P0 STG.E.U8 desc[UR14][R24.64+0x69], R175 ;  /* 0x000069af18008986 */ /* 0x000fe2000c10110e */
[----:B-1----:R-:W-:-:S02]  /*d050*/  F2FP.SATFINITE.E5M2.F32.PACK_AB_MERGE_C R35, RZ, R172, RZ ;  /* 0x000000acff23723e */ /* 0x002fc400048060ff */
[C---:B------:R-:W-:Y:S01]  /*d060*/  ISETP.LT.OR P0, PT, R42.reuse, 0x72, !P3 ;  /* 0x000000722a00780c */ /* 0x040fe20005f01670 */
[----:B------:R0:W-:Y:S01]  /*d070*/  @!P1 STG.E.U8 desc[UR14][R26.64+0x68], R33 ;  /* 0x000068211a009986 */ /* 0x0001e2000c10110e */
[----:B------:R-:W-:Y:S01]  /*d080*/  ISETP.LT.OR P1, PT, R42, 0x71, !P2 ;  /* 0x000000712a00780c */ /* 0x000fe20005721670 */
[----:B------:R-:W-:Y:S02]  /*d090*/  FMUL R170, R170, UR20 ;  /* 0x00000014aaaa7c20 */ /* 0x000fe40008400000 */
[----:B------:R-:W-:Y:S01]  /*d0a0*/  @!P5 STG.E.U8 desc[UR14][R26.64+0x69], R173 ;  /* 0x000069ad1a00d986 */ /* 0x000fe2000c10110e */
[C---:B------:R-:W-:Y:S01]  /*d0b0*/  ISETP.LT.OR P5, PT, R42.reuse, 0x72, !P2 ;  /* 0x000000722a00780c */ /* 0x040fe200057a1670 */
[----:B------:R-:W-:Y:S02]  /*d0c0*/  FMUL R169, R169, UR20 ;  /* 0x00000014a9a97c20 */ /* 0x000fe40008400000 */
[----:B------:R1:W-:Y:S01]  /*d0d0*/  @!P6 STG.E.U8 desc[UR14][R24.64+0x70], R35 ;  /* 0x000070231800e986 */ /* 0x0003e2000c10110e */
[----:B------:R-:W-:-:S02]  /*d0e0*/  ISETP.LT.OR P6, PT, R42, 0x79, !P3 ;  /* 0x000000792a00780c */ /* 0x000fc40005fc1670 */
        /* <DEDUP_REMOVED lines=8> */
[----:B------:R-:W-:Y:S02]  /*d170*/  F2FP.SATFINITE.E5M2.F32.PACK_AB_MERGE_C R167, RZ, R167, RZ ;  /* 0x000000a7ffa7723e */ /* 0x000fe400048060ff */
[----:B-1----:R-:W-:Y:S01]  /*d180*/  F2FP.SATFINITE.E5M2.F32.PACK_AB_MERGE_C R35, RZ, R168, RZ ;  /* 0x000000a8ff23723e */ /* 0x002fe200048060ff */
[----:B------:R-:W-:Y:S01]  /*d190*/  @!P1 STG.E.U8 desc[UR14][R26.64+0x70], R33 ;  /* 0x000070211a009986 */ /* 0x000fe2000c10110e */
[----:B------:R-:W-:-:S03]  /*d1a0*/  ISETP.GE.AND P1, PT, R41, 0x81, PT ;  /* 0x000000812900780c */ /* 0x000fc60003f26270 */
[----:B------:R-:W-:Y:S01]  /*d1b0*/  @!P5 STG.E.U8 desc[UR14][R26.64+0x71], R169 ;  /* 0x000071a91a00d986 */ /* 0x000fe2000c10110e */
[C---:B------:R-:W-:Y:S02]  /*d1c0*/  ISETP.LT.OR P5, PT, R42.reuse, 0x79, !P2 ;  /* 0x000000792a00780c */ /* 0x040fe400057a1670 */
[C---:B------:R-:W-:Y:S01]  /*d1d0*/  ISETP.LT.OR P2, PT, R42.reuse, 0x7a, !P2 ;  /* 0x0000007a2a00780c */ /* 0x040fe20005741670 */
[----:B------:R-:W-:Y:S01]  /*d1e0*/  @!P6 STG.E.U8 desc[UR14][R24.64+0x78], R35 ;  /* 0x000078231800e986 */ /* 0x000fe2000c10110e */
[C---:B------:R-:W-:Y:S01]  /*d1f0*/  ISETP.LT.OR P6, PT, R42.reuse, 0x1, !P1 ;  /* 0x000000012a00780c */ /* 0x040fe20004fc1670 */
[----:B------:R-:W-:Y:S02]  /*d200*/  FMUL R165, R165, UR20 ;  /* 0x00000014a5a57c20 */ /* 0x000fe40008400000 */
[----:B------:R0:W-:Y:S01]  /*d210*/  @!P3 STG.E.U8 desc[UR14][R24.64+0x79], R167 ;  /* 0x000079a71800b986 */ /* 0x0001e2000c10110e */
[----:B------:R-:W-:Y:S01]  /*d220*/  ISETP.LT.OR P3, PT, R42, 0x2, !P1 ;  /* 0x000000022a00780c */ /* 0x000fe20004f61670 */
[----:B------:R-:W-:Y:S01]  /*d230*/  FMUL R164, R164, UR20 ;  /* 0x00000014a4a47c20 */ /* 0x000fe20008400000 */
[----:B------:R-:W-:Y:S01]  /*d240*/  FMUL R163, R163, UR20 ;  /* 0x00000014a3a37c20 */ /* 0x000fe20008400000 */
[----:B------:R-:W-:Y:S01]  /*d250*/  F2FP.SATFINITE.E5M2.F32.PACK_AB_MERGE_C R37, RZ, R166, RZ ;  /* 0x000000a6ff25723e */ /* 0x000fe200048060ff */
[----:B------:R-:W-:Y:S01]  /*d260*/  FMUL R162, R162, UR20 ;  /* 0x00000014a2a27c20 */ /* 0x000fe20008400000 */
[----:B------:R-:W-:Y:S01]  /*d270*/  F2FP.SATFINITE.E5M2.F32.PACK_AB_MERGE_C R165, RZ, R165, RZ ;  /* 0x000000a5ffa5723e */ /* 0x000fe200048060ff */
[----:B------:R-:W-:Y:S01]  /*d280*/  FMUL R161, R161, UR20 ;  /* 0x00000014a1a17c20 */ /* 0x000fe20008400000 */
[----:B------:R-:W-:Y:S01]  /*d290*/  F2FP.SATFINITE.E5M2.F32.PACK_AB_MERGE_C R163, RZ, R163, RZ ;  /* 0x000000a3ffa3723e */ /* 0x000fe200048060ff */
[----:B------:R-:W-:Y:S01]  /*d2a0*/  FMUL R160, R160, UR20 ;  /* 0x00000014a0a07c20 */ /* 0x000fe20008400000 */
[----:B------:R-:W-:Y:S01]  /*d2b0*/  ISETP.GE.AND P0, PT, R41, 0x89, PT ;  /* 0x000000892900780c */ /* 0x000fe20003f06270 */
[----:B------:R-:W-:Y:S01]  /*d2c0*/  FMUL R159, R159, UR20 ;  /* 0x000000149f9f7c20 */ /* 0x000fe20008400000 */
[----:B0-----:R-:W-:Y:S01]  /*d2d0*/  F2FP.SATFINITE.E5M2.F32.PACK_AB_MERGE_C R25, RZ, R164, RZ ;  /* 0x000000a4ff19723e */ /* 0x001fe200048060ff */
[----:B------:R-:W-:Y:S01]  /*d2e0*/  @!P5 STG.E.U8 desc[UR14][R26.64+0x78], R37 ;  /* 0x000078251a00d986 */ /* 0x000fe2000c10110e */
[----:B------:R-:W-:-:S03]  /*d2f0*/  ISETP.LT.OR P5, PT, R42, 0x1, !P0 ;  /* 0x000000012a00780c */ /* 0x000fc600047a1670 */
[----:B------:R-:W-:Y:S04]  /*d300*/  @!P2 STG.E.U8 desc[UR14][R26.64+0x79], R165 ;  /* 0x000079a51a00a986 */ /* 0x000fe8000c10110e */
[----:B------:R0:W-:Y:S01]  /*d310*/  @!P6 STG.E.U8 desc[UR14][R28.64], R25 ;  /* 0x000000191c00e986 */ /* 0x0001e2000c10110e */
[----:B------:R-:W-:-:S03]  /*d320*/  ISETP.LT.OR P6, PT, R42, 0x2, !P0 ;  /* 0x000000022a00780c */ /* 0x000fc600047c1670 */
[----:B------:R-:W-:Y:S01]  /*d330*/  @!P3 STG.E.U8 desc[UR14][R28.64+0x1], R163 ;  /* 0x000001a31c00b986 */ /* 0x000fe2000c10110e */
[C---:B------:R-:W-:Y:S02]  /*d340*/  ISETP.LT.OR P3, PT, R42.reuse, 0x9, !P1 ;  /* 0x000000092a00780c */ /* 0x040fe40004f61670 */
[----:B------:R-:W-:Y:S01]  /*d350*/  ISETP.LT.OR P2, PT, R42, 0xa, !P1 ;  /* 0x0000000a2a00780c */ /* 0x000fe20004f41670 */
[----:B------:R-:W-:Y:S01]  /*d360*/  FMUL R158, R158, UR20 ;  /* 0x000000149e9e7c20 */ /* 0x000fe20008400000 */
[----:B------:R-:W-:Y:S01]  /*d370*/  F2FP.SATFINITE.E5M2.F32.PACK_AB_MERGE_C R33, RZ, R162, RZ ;  /* 0x000000a2ff21723e */ /* 0x000fe200048060ff */
[----:B------:R-:W-:Y:S01]  /*d380*/  FMUL R157, R157, UR20 ;  /* 0x000000149d9d7c20 */ /* 0x000fe20008400000 */
[----:B------:R-:W-:Y:S01]  /*d390*/  F2FP.SATFINITE.E5M2.F32.PACK_AB_MERGE_C R161, RZ, R161, RZ ;  /* 0x000000a1ffa1723e */ /* 0x000fe200048060ff */
[----:B------:R-:W-:Y:S01]  /*d3a0*/  FMUL R156, R156, UR20 ;  /* 0x000000149c9c7c20 */ /* 0x000fe20008400000 */
[----:B0-----:R-:W-:Y:S01]  /*d3b0*/  F2FP.SATFINITE.E5M2.F32.PACK_AB_MERGE_C R25, RZ, R160, RZ ;  /* 0x000000a0ff19723e */ /* 0x001fe200048060ff */
[----:B------:R-:W-:Y:S01]  /*d3c0*/  @!P5 STG.E.U8 desc[UR14][R30.64], R33 ;  /* 0x000000211e00d986 */ /* 0x000fe2000c10110e */
[----:B------:R-:W-:-:S02]  /*d3d0*/  F2FP.SATFINITE.E5M2.F32.PACK_AB_MERGE_C R159, RZ, R159, RZ ;  /* 0x0000009fff9f723e */ /* 0x000fc400048060ff */
[C---:B------:R-:W-:Y:S01]  /*d3e0*/  ISETP.LT.OR P5, PT, R42.reuse, 0x9, !P0 ;  /* 0x000000092a00780c */ /* 0x040fe200047a1670 */
[----:B------:R-:W-:Y:S01]  /*d3f0*/  @!P6 STG.E.U8 desc[UR14][R30.64+0x1], R161 ;  /* 0x000001a11e00e986 */ /* 0x000fe2000c10110e */
[----:B------:R-:W-:-:S03]  /*d400*/  ISETP.LT.OR P6, PT, R42, 0xa, !P0 ;  /* 0x0000000a2a00780c */ /* 0x000fc600047c1670 */
[----:B------:R0:W-:Y:S01]  /*d410*/  @!P3 STG.E.U8 desc[UR14][R28.64+0x8], R25 ;  /* 0x000008191c00b986 */ /* 0x0001e2000c10110e */
[----:B------:R-:W-:-:S03]  /*d420*/  ISETP.LT.OR P3, PT, R42, 0x11, !P1 ;  /* 0x000000112a00780c */ /* 0x000fc60004f61670 */
[----:B------:R-:W-:Y:S01]  /*d430*/  @!P2 STG.E.U8 desc[UR14][R28.64+0x9], R159 ;  /* 0x0000099f1c00a986 */ /* 0x000fe2000c10110e */
[----:B------:R-:W-:Y:S01]  /*d440*/  ISETP.LT.OR P2, PT, R42, 0x12, !P1 ;  /* 0x000000122a00780c */ /* 0x000fe20004f41670 */
[----:B------:R-:W-:Y:S01]  /*d450*/  FMUL R155, R155, UR20 ;  /* 0x000000149b9b7c20 */ /* 0x000fe20008400000 */
[----:B------:R-:W-:Y:S01]  /*d460*/  F2FP.SATFINITE.E5M2.F32.PACK_AB_MERGE_C R27, RZ, R158, RZ ;  /* 0x0000009eff1b723e */ /* 0x000fe200048060ff */
[----:B------:R-:W-:Y:S01]  /*d470*/  FMUL R154, R154, UR20 ;  /* 0x000000149a9a7c20 */ /* 0x000fe20008400000 */
[----:B------:R-:W-:Y:S01]  /*d480*/  F2FP.SATFINITE.E5M2.F32.PACK_AB_MERGE_C R157, RZ, R157, RZ ;  /* 0x0000009dff9d723e */ /* 0x000fe200048060ff */
[----:B------:R-:W-:Y:S01]  /*d490*/  FMUL R153, R153, UR20 ;  /* 0x0000001499997c20 */ /* 0x000fe20008400000 */
        /* <DEDUP_REMOVED lines=25> */
[----:B------:R1:W-:Y:S01]  /*d630*/  @!P2 STG.E.U8 desc[UR14][R28.64+0x19], R23 ;  /* 0x000019171c00a986 */ /* 0x0003e2000c10110e */
        /* <DEDUP_REMOVED lines=11> */
[----:B------:R0:W-:Y:S01]  /*d6f0*/  @!P6 STG.E.U8 desc[UR14][R30.64+0x19], R21 ;  /* 0x000019151e00e986 */ /* 0x0001e2000c10110e */
[----:B------:R-:W-:-:S03]  /*d700*/  ISETP.LT.OR P6, PT, R42, 0x22, !P0 ;  /* 0x000000222a00780c */ /* 0x000fc600047c1670 */
[----:B------:R-:W-:Y:S01]  /*d710*/  @!P3 STG.E.U8 desc[UR14][R28.64+0x20], R25 ;  /* 0x000020191c00b986 */ /* 0x000fe2000c10110e */
[----:B------:R-:W-:-:S03]  /*d720*/  ISETP.LT.OR P3, PT, R42, 0x29, !P1 ;  /* 0x000000292a00780c */ /* 0x000fc60004f61670 */
[----:B------:R2:W-:Y:S01]  /*d730*/  @!P2 STG.E.U8 desc[UR14][R28.64+0x21], R19 ;  /* 0x000021131c00a986 */ /* 0x0005e2000c10110e */
[----:B------:R-:W-:Y:S01]  /*d740*/  ISETP.LT.OR P2, PT, R42, 0x2a, !P1 ;  /* 0x0000002a2a00780c */ /* 0x000fe20004f41670 */
[----:B------:R-:W-:Y:S01]  /*d750*/  FMUL R15, R15, UR20 ;  /* 0x000000140f0f7c20 */ /* 0x000fe20008400000 */
[----:B-1----:R-:W-:Y:S01]  /*d760*/  F2FP.SATFINITE.E5M2.F32.PACK_AB_MERGE_C R23, RZ, R18, RZ ;  /* 0x00000012ff17723e */ /* 0x002fe200048060ff */
[----:B------:R-:W-:Y:S01]  /*d770*/  FMUL R14, R14, UR20 ;  /* 0x000000140e0e7c20 */ /* 0x000fe20008400000 */
[----:B------:R-:W-:Y:S01]  /*d780*/  F2FP.SATFINITE.E5M2.F32.PACK_AB_MERGE_C R17, RZ, R17, RZ ;  /* 0x00000011ff11723e */ /* 0x000fe200048060ff */
[----:B------:R-:W-:Y:S01]  /*d790*/  FMUL R13, R13, UR20 ;  /* 0x000000140d0d7c20 */ /* 0x000fe20008400000 */
[----:B0-----:R-:W-:Y:S01]  /*d7a0*/  F2FP.SATFINITE.E5M2.F32.PACK_AB_MERGE_C R21, RZ, R16, RZ ;  /* 0x00000010ff15723e */ /* 0x001fe200048060ff */
[----:B------:R-:W-:Y:S01]  /*d7b0*/  @!P5 STG.E.U8 desc[UR14][R30.64+0x20], R23 ;  /* 0x000020171e00d986 */ /* 0x000fe2000c10110e */
[----:B------:R-:W-:Y:S02]  /*d7c0*/  F2FP.SATFINITE.E5M2.F32.PACK_AB_MERGE_C R15, RZ, R15, RZ ;  /* 0x0000000fff0f723e */ /* 0x000fe400048060ff */
[C---:B------:R-:W-:Y:S01]  /*d7d0*/  ISETP.LT.OR P5, PT, R42.reuse, 0x29, !P0 ;  /* 0x000000292a00780c */ /* 0x040fe200047a1670 */
[----:B------:R-:W-:Y:S01]  /*d7e0*/  @!P6 STG.E.U8 desc[UR14][R30.64+0x21], R17 ;  /* 0x000021111e00e986 */ /* 0x000fe2000c10110e */
[----:B------:R-:W-:-:S03]  /*d7f0*/  ISETP.LT.OR P6, PT, R42, 0x2a, !P0 ;  /* 0x0000002a2a00780c */ /* 0x000fc600047c1670 */
[----:B------:R-:W-:Y:S01]  /*d800*/  @!P3 STG.E.U8 desc[UR14][R28.64+0x28], R21 ;  /* 0x000028151c00b986 */ /* 0x000fe2000c10110e */
[----:B------:R-:W-:Y:S01]  /*d810*/  ISETP.LT.OR P3, PT, R42, 0x31, !P1 ;  /* 0x000000312a00780c */ /* 0x000fe20004f61670 */
[----:B------:R-:W-:Y:S02]  /*d820*/  FMUL R12, R12, UR20 ;  /* 0x000000140c0c7c20 */ /* 0x000fe40008400000 */
[----:B------:R0:W-:Y:S01]  /*d830*/  @!P2 STG.E.U8 desc[UR14][R28.64+0x29], R15 ;  /* 0x0000290f1c00a986 */ /* 0x0001e2000c10110e */
[----:B------:R-:W-:Y:S01]  /*d840*/  ISETP.LT.OR P2, PT, R42, 0x32, !P1 ;  /* 0x000000322a00780c */ /* 0x000fe20004f41670 */
[----:B------:R-:W-:Y:S01]  /*d850*/  FMUL R11, R11, UR20 ;  /* 0x000000140b0b7c20 */ /* 0x000fe20008400000 */
[----:B--2---:R-:W-:Y:S01]  /*d860*/  F2FP.SATFINITE.E5M2.F32.PACK_AB_MERGE_C R19, RZ, R14, RZ ;  /* 0x0000000eff13723e */ /* 0x004fe200048060ff */
[----:B------:R-:W2:Y:S01]  /*d870*/  LDL.LU R222, [R1+0x18] ;  /* 0x0000180001de7983 */ /* 0x000ea20000300800 */
[----:B------:R-:W-:Y:S02]  /*d880*/  F2FP.SATFINITE.E5M2.F32.PACK_AB_MERGE_C R13, RZ, R13, RZ ;  /* 0x0000000dff0d723e */ /* 0x000fe400048060ff */
[----:B------:R-:W-:Y:S01]  /*d890*/  F2FP.SATFINITE.E5M2.F32.PACK_AB_MERGE_C R11, RZ, R11, RZ ;  /* 0x0000000bff0b723e */ /* 0x000fe200048060ff */
[----:B------:R-:W-:Y:S01]  /*d8a0*/  @!P5 STG.E.U8 desc[UR14][R30.64+0x28], R19 ;  /* 0x000028131e00d986 */ /* 0x000fe2000c10110e */
[----:B0-----:R-:W-:-:S03]  /*d8b0*/  F2FP.SATFINITE.E5M2.F32.PACK_AB_MERGE_C R15, RZ, R12, RZ ;  /* 0x0000000cff0f723e */ /* 0x001fc600048060ff */
[----:B------:R0:W-:Y:S01]  /*d8c0*/  @!P6 STG.E.U8 desc[UR14][R30.64+0x29], R13 ;  /* 0x0000290d1e00e986 */ /* 0x0001e2000c10110e */
[C---:B------:R-:W-:Y:S02]  /*d8d0*/  ISETP.LT.OR P5, PT, R42.reuse, 0x31, !P0 ;  /* 0x000000312a00780c */ /* 0x040fe400047a1670 */
[C---:B------:R-:W-:Y:S01]  /*d8e0*/  ISETP.LT.OR P6, PT, R42.reuse, 0x32, !P0 ;  /* 0x000000322a00780c */ /* 0x040fe200047c1670 */
[----:B------:R-:W-:Y:S01]  /*d8f0*/  @!P3 STG.E.U8 desc[UR14][R28.64+0x30], R15 ;  /* 0x0000300f1c00b986 */ /* 0x000fe2000c10110e */
[----:B------:R-:W-:Y:S01]  /*d900*/  ISETP.LT.OR P3, PT, R42, 0x39, !P1 ;  /* 0x000000392a00780c */ /* 0x000fe20004f61670 */
[----:B------:R-:W-:Y:S01]  /*d910*/  FMUL R10, R10, UR20 ;  /* 0x000000140a0a7c20 */ /* 0x000fe20008400000 */
[----:B------:R-:W-:Y:S01]  /*d920*/  FMUL R9, R9, UR20 ;  /* 0x0000001409097c20 */ /* 0x000fe20008400000 */
[----:B------:R-:W2:Y:S01]  /*d930*/  LDL.LU R223, [R1+0x14] ;  /* 0x0000140001df7983 */ /* 0x000ea20000300800 */
[----:B------:R-:W-:-:S03]  /*d940*/  FMUL R8, R8, UR20 ;  /* 0x0000001408087c20 */ /* 0x000fc60008400000 */
[----:B------:R-:W2:Y:S01]  /*d950*/  LDL.LU R221, [R1+0x10] ;  /* 0x0000100001dd7983 */ /* 0x000ea20000300800 */
[----:B------:R-:W-:-:S03]  /*d960*/  F2FP.SATFINITE.E5M2.F32.PACK_AB_MERGE_C R17, RZ, R10, RZ ;  /* 0x0000000aff11723e */ /* 0x000fc600048060ff */
[----:B------:R-:W2:Y:S01]  /*d970*/  LDL.LU R220, [R1+0xc] ;  /* 0x00000c0001dc7983 */ /* 0x000ea20000300800 */
[----:B------:R-:W-:Y:S01]  /*d980*/  F2FP.SATFINITE.E5M2.F32.PACK_AB_MERGE_C R9, RZ, R9, RZ ;  /* 0x00000009ff09723e */ /* 0x000fe200048060ff */
[----:B------:R-:W-:Y:S01]  /*d990*/  FMUL R7, R7, UR20 ;  /* 0x0000001407077c20 */ /* 0x000fe20008400000 */
[----:B0-----:R-:W-:Y:S01]  /*d9a0*/  F2FP.SATFINITE.E5M2.F32.PACK_AB_MERGE_C R13, RZ, R8, RZ ;  /* 0x00000008ff0d723e */ /* 0x001fe200048060ff */
[----:B------:R0:W-:Y:S01]  /*d9b0*/  @!P2 STG.E.U8 desc[UR14][R28.64+0x31], R11 ;  /* 0x0000310b1c00a986 */ /* 0x0001e2000c10110e */
[----:B------:R-:W-:Y:S01]  /*d9c0*/  ISETP.LT.OR P2, PT, R42, 0x3a, !P1 ;  /* 0x0000003a2a00780c */ /* 0x000fe20004f41670 */
[----:B-----5:R-:W-:Y:S01]  /*d9d0*/  FMUL R2, R2, UR20 ;  /* 0x0000001402027c20 */ /* 0x020fe20008400000 */
[----:B------:R-:W-:Y:S01]  /*d9e0*/  F2FP.SATFINITE.E5M2.F32.PACK_AB_MERGE_C R7, RZ, R7, RZ ;  /* 0x00000007ff07723e */ /* 0x000fe200048060ff */
[----:B------:R-:W-:Y:S01]  /*d9f0*/  @!P5 STG.E.U8 desc[UR14][R30.64+0x30], R17 ;  /* 0x000030111e00d986 */ /* 0x000fe2000c10110e */
[----:B------:R-:W-:Y:S01]  /*da00*/  FMUL R3, R3, UR20 ;  /* 0x0000001403037c20 */ /* 0x000fe20008400000 */
[----:B------:R-:W-:Y:S01]  /*da10*/  FMUL R4, R4, UR20 ;  /* 0x0000001404047c20 */ /* 0x000fe20008400000 */
[C---:B------:R-:W-:Y:S01]  /*da20*/  ISETP.LT.OR P5, PT, R42.reuse, 0x39, !P0 ;  /* 0x000000392a00780c */ /* 0x040fe200047a1670 */
[----:B------:R1:W-:Y:S01]  /*da30*/  @!P6 STG.E.U8 desc[UR14][R30.64+0x31], R9 ;  /* 0x000031091e00e986 */ /* 0x0003e2000c10110e */
[----:B------:R-:W-:Y:S01]  /*da40*/  ISETP.LT.OR P6, PT, R42, 0x3a, !P0 ;  /* 0x0000003a2a00780c */ /* 0x000fe200047c1670 */
[----:B------:R-:W-:Y:S01]  /*da50*/  FMUL R6, R6, UR20 ;  /* 0x0000001406067c20 */ /* 0x000fe20008400000 */
[----:B------:R-:W-:Y:S01]  /*da60*/  FMUL R5, R5, UR20 ;  /* 0x0000001405057c20 */ /* 0x000fe20008400000 */
[----:B------:R3:W-:Y:S01]  /*da70*/  @!P3 STG.E.U8 desc[UR14][R28.64+0x38], R13 ;  /* 0x0000380d1c00b986 */ /* 0x0007e2000c10110e */
[----:B------:R-:W-:Y:S01]  /*da80*/  ISETP.LT.OR P3, PT, R42, 0x41, !P1 ;  /* 0x000000412a00780c */ /* 0x000fe20004f61670 */
[----:B------:R-:W-:Y:S01]  /*da90*/  FMUL R0, R0, UR20 ;  /* 0x0000001400007c20 */ /* 0x000fe20008400000 */
[----:B0-----:R-:W-:Y:S01]  /*daa0*/  F2FP.SATFINITE.E5M2.F32.PACK_AB_MERGE_C R11, RZ, R6, RZ ;  /* 0x00000006ff0b723e */ /* 0x001fe200048060ff */
[----:B------:R-:W2:Y:S01]  /*dab0*/  LDL.LU R224, [R1+0x1c] ;  /* 0x00001c0001e07983 */ /* 0x000ea20000300800 */
[----:B------:R-:W-:-:S03]  /*dac0*/  F2FP.SATFINITE.E5M2.F32.PACK_AB_MERGE_C R5, RZ, R5, RZ ;  /* 0x00000005ff05723e */ /* 0x000fc600048060ff */
[----:B------:R0:W-:Y:S01]  /*dad0*/  @!P2 STG.E.U8 desc[UR14][R28.64+0x39], R7 ;  /* 0x000039071c00a986 */ /* 0x0001e2000c10110e */
[----:B-1----:R-:W-:Y:S01]  /*dae0*/  F2FP.SATFINITE.E5M2.F32.PACK_AB_MERGE_C R9, RZ, R4, RZ ;  /* 0x00000004ff09723e */ /* 0x002fe200048060ff */
[----:B------:R-:W-:Y:S01]  /*daf0*/  FMUL R4, R226, UR20 ;  /* 0x00000014e2047c20 */ /* 0x000fe20008400000 */
[C---:B------:R-:W-:Y:S01]  /*db00*/  ISETP.LT.OR P2, PT, R42.reuse, 0x42, !P1 ;  /* 0x000000422a00780c */ /* 0x040fe20004f41670 */
[----:B------:R-:W-:Y:S01]  /*db10*/  @!P5 STG.E.U8 desc[UR14][R30.64+0x38], R11 ;  /* 0x0000380b1e00d986 */ /* 0x000fe2000c10110e */
[----:B---3--:R-:W-:Y:S01]  /*db20*/  F2FP.SATFINITE.E5M2.F32.PACK_AB_MERGE_C R13, RZ, R2, RZ ;  /* 0x00000002ff0d723e */ /* 0x008fe200048060ff */
[----:B----4-:R-:W-:Y:S01]  /*db30*/  FMUL R2, R225, UR20 ;  /* 0x00000014e1027c20 */ /* 0x010fe20008400000 */
[----:B------:R-:W-:Y:S01]  /*db40*/  ISETP.LT.OR P5, PT, R42, 0x41, !P0 ;  /* 0x000000412a00780c */ /* 0x000fe200047a1670 */
[----:B------:R-:W3:Y:S01]  /*db50*/  LDL.LU R225, [R1+0x20] ;  /* 0x0000200001e17983 */ /* 0x000ee20000300800 */
[----:B0-----:R-:W-:Y:S01]  /*db60*/  F2FP.SATFINITE.E5M2.F32.PACK_AB_MERGE_C R7, RZ, R3, RZ ;  /* 0x00000003ff07723e */ /* 0x001fe200048060ff */
[----:B------:R-:W-:-:S02]  /*db70*/  FMUL R3, R227, UR20 ;  /* 0x00000014e3037c20 */ /* 0x000fc40008400000 */
[----:B------:R0:W-:Y:S01]  /*db80*/  @!P6 STG.E.U8 desc[UR14][R30.64+0x39], R5 ;  /* 0x000039051e00e986 */ /* 0x0001e2000c10110e */
[----:B------:R-:W-:-:S03]  /*db90*/  ISETP.LT.OR P6, PT, R42, 0x42, !P0 ;  /* 0x000000422a00780c */ /* 0x000fc600047c1670 */
[----:B------:R-:W4:Y:S04]  /*dba0*/  LDL.LU R227, [R1+0x24] ;  /* 0x0000240001e37983 */ /* 0x000f280000300800 */
[----:B------:R-:W4:Y:S04]  /*dbb0*/  LDL.LU R226, [R1+0x28] ;  /* 0x0000280001e27983 */ /* 0x000f280000300800 */
[----:B------:R-:W-:Y:S01]  /*dbc0*/  @!P3 STG.E.U8 desc[UR14][R28.64+0x40], R9 ;  /* 0x000040091c00b986 */ /* 0x000fe2000c10110e */
[C---:B------:R-:W-:Y:S02]  /*dbd0*/  ISETP.LT.OR P3, PT, R42.reuse, 0x49, !P1 ;  /* 0x000000492a00780c */ /* 0x040fe40004f61670 */
[----:B0-----:R-:W-:Y:S01]  /*dbe0*/  F2FP.SATFINITE.E5M2.F32.PACK_AB_MERGE_C R5, RZ, R0, RZ ;  /* 0x00000000ff05723e */ /* 0x001fe200048060ff */
[----:B------:R0:W-:Y:S01]  /*dbf0*/  @!P2 STG.E.U8 desc[UR14][R28.64+0x41], R7 ;  /* 0x000041071c00a986 */ /* 0x0001e2000c10110e */
[----:B------:R-:W-:-:S03]  /*dc00*/  ISETP.LT.OR P2, PT, R42, 0x4a, !P1 ;  /* 0x0000004a2a00780c */ /* 0x000fc60004f41670 */
[----:B------:R-:W-:Y:S01]  /*dc10*/  @!P5 STG.E.U8 desc[UR14][R30.64+0x40], R13 ;  /* 0x0000400d1e00d986 */ /* 0x000fe2000c10110e */
[----:B------:R-:W-:-:S03]  /*dc20*/  ISETP.LT.OR P5, PT, R42, 0x49, !P0 ;  /* 0x000000492a00780c */ /* 0x000fc600047a1670 */
[----:B------:R1:W-:Y:S01]  /*dc30*/  @!P6 STG.E.U8 desc[UR14][R30.64+0x41], R5 ;  /* 0x000041051e00e986 */ /* 0x0003e2000c10110e */
[----:B0-----:R-:W-:Y:S02]  /*dc40*/  F2FP.SATFINITE.E5M2.F32.PACK_AB_MERGE_C R7, RZ, R2, RZ ;  /* 0x00000002ff07723e */ /* 0x001fe400048060ff */
[----:B------:R-:W-:-:S03]  /*dc50*/  ISETP.LT.OR P6, PT, R42, 0x4a, !P0 ;  /* 0x0000004a2a00780c */ /* 0x000fc600047c1670 */
[----:B------:R0:W-:Y:S01]  /*dc60*/  @!P3 STG.E.U8 desc[UR14][R28.64+0x48], R7 ;  /* 0x000048071c00b986 */ /* 0x0001e2000c10110e */
[----:B------:R-:W-:Y:S02]  /*dc70*/  ISETP.LT.OR P3, PT, R42, 0x51, !P1 ;  /* 0x000000512a00780c */ /* 0x000fe40004f61670 */
[----:B------:R-:W-:Y:S02]  /*dc80*/  F2FP.SATFINITE.E5M2.F32.PACK_AB_MERGE_C R9, RZ, R3, RZ ;  /* 0x00000003ff09723e */ /* 0x000fe400048060ff */
[----:B------:R-:W-:-:S03]  /*dc90*/  F2FP.SATFINITE.E5M2.F32.PACK_AB_MERGE_C R11, RZ, R4, RZ ;  /* 0x00000004ff0b723e */ /* 0x000fc600048060ff */
[----:B------:R0:W-:Y:S04]  /*dca0*/  @!P2 STG.E.U8 desc[UR14][R28.64+0x49], R9 ;  /* 0x000049091c00a986 */ /* 0x0001e8000c10110e */
[----:B------:R-:W-:Y:S01]  /*dcb0*/  @!P5 STG.E.U8 desc[UR14][R30.64+0x48], R11 ;  /* 0x0000480b1e00d986 */ /* 0x000fe2000c10110e */
[----:B--2---:R-:W-:Y:S01]  /*dcc0*/  FMUL R2, R221, UR20 ;  /* 0x00000014dd027c20 */ /* 0x004fe20008400000 */
[----:B------:R-:W-:Y:S02]  /*dcd0*/  FMUL R0, R220, UR20 ;  /* 0x00000014dc007c20 */ /* 0x000fe40008400000 */
[----:B------:R-:W2:Y:S04]  /*dce0*/  LDL.LU R220, [R1+0x2c] ;  /* 0x00002c0001dc7983 */ /* 0x000ea80000300800 */
[----:B------:R-:W2:Y:S01]  /*dcf0*/  LDL.LU R221, [R1+0x30] ;  /* 0x0000300001dd7983 */ /* 0x000ea20000300800 */
[----:B-1----:R-:W-:Y:S01]  /*dd00*/  F2FP.SATFINITE.E5M2.F32.PACK_AB_MERGE_C R5, RZ, R0, RZ ;  /* 0x00000000ff05723e */ /* 0x002fe200048060ff */
[----:B------:R-:W-:Y:S01]  /*dd10*/  FMUL R0, R222, UR20 ;  /* 0x00000014de007c20 */ /* 0x000fe20008400000 */
[----:B------:R-:W-:Y:S01]  /*dd20*/  FMUL R3, R223, UR20 ;  /* 0x00000014df037c20 */ /* 0x000fe20008400000 */
[----:B0-----:R-:W-:Y:S01]  /*dd30*/  F2FP.SATFINITE.E5M2.F32.PACK_AB_MERGE_C R7, RZ, R2, RZ ;  /* 0x00000002ff07723e */ /* 0x001fe200048060ff */
[----:B------:R-:W2:Y:S02]  /*dd40*/  LDL.LU R223, [R1+0x34] ;  /* 0x0000340001df7983 */ /* 0x000ea40000300800 */
[----:B------:R-:W-:-:S02]  /*dd50*/  F2FP.SATFINITE.E5M2.F32.PACK_AB_MERGE_C R13, RZ, R0, RZ ;  /* 0x00000000ff0d723e */ /* 0x000fc400048060ff */
[----:B------:R-:W2:Y:S01]  /*dd60*/  LDL.LU R222, [R1+0x38] ;  /* 0x0000380001de7983 */ /* 0x000ea20000300800 */
[----:B------:R-:W-:Y:S01]  /*dd70*/  F2FP.SATFINITE.E5M2.F32.PACK_AB_MERGE_C R9, RZ, R3, RZ ;  /* 0x00000003ff09723e */ /* 0x000fe200048060ff */
[----:B------:R-:W-:Y:S02]  /*dd80*/  FMUL R2, R224, UR20 ;  /* 0x00000014e0027c20 */ /* 0x000fe40008400000 */
[----:B------:R-:W2:Y:S04]  /*dd90*/  LDL.LU R224, [R1+0x3c] ;  /* 0x00003c0001e07983 */ /* 0x000ea80000300800 */
[----:B------:R-:W-:Y:S01]  /*dda0*/  @!P6 STG.E.U8 desc[UR14][R30.64+0x49], R5 ;  /* 0x000049051e00e986 */ /* 0x000fe2000c10110e */
[----:B---3--:R-:W-:-:S03]  /*ddb0*/  FMUL R0, R225, UR20 ;  /* 0x00000014e1007c20 */ /* 0x008fc60008400000 */
[----:B------:R0:W-:Y:S04]  /*ddc0*/  @!P3 STG.E.U8 desc[UR14][R28.64+0x50], R7 ;  /* 0x000050071c00b986 */ /* 0x0001e8000c10110e */
[----:B------:R-:W3:Y:S01]  /*ddd0*/  LDL.LU R225, [R1+0x40] ;  /* 0x0000400001e17983 */ /* 0x000ee20000300800 */
[----:B----4-:R-:W-:-:S03]  /*dde0*/  FMUL R3, R227, UR20 ;  /* 0x00000014e3037c20 */ /* 0x010fc60008400000 */
[----:B------:R-:W4:Y:S01]  /*ddf0*/  LDL.LU R227, [R1+0x44] ;  /* 0x0000440001e37983 */ /* 0x000f220000300800 */
[----:B0-----:R-:W-:Y:S01]  /*de00*/  F2FP.SATFINITE.E5M2.F32.PACK_AB_MERGE_C R7, RZ, R0, RZ ;  /* 0x00000000ff07723e */ /* 0x001fe200048060ff */
[----:B------:R-:W-:Y:S02]  /*de10*/  FMUL R0, R226, UR20 ;  /* 0x00000014e2007c20 */ /* 0x000fe40008400000 */
[----:B------:R-:W4:Y:S01]  /*de20*/  LDL.LU R226, [R1+0x48] ;  /* 0x0000480001e27983 */ /* 0x000f220000300800 */
[C---:B------:R-:W-:Y:S02]  /*de30*/  ISETP.LT.OR P2, PT, R42.reuse, 0x52, !P1 ;  /* 0x000000522a00780c */ /* 0x040fe40004f41670 */
[C---:B------:R-:W-:Y:S01]  /*de40*/  ISETP.LT.OR P6, PT, R42.reuse, 0x52, !P0 ;  /* 0x000000522a00780c */ /* 0x040fe200047c1670 */
[----:B------:R-:W4:Y:S01]  /*de50*/  LDL.LU R218, [R1+0x4c] ;  /* 0x00004c0001da7983 */ /* 0x000f220000300800 */
[----:B------:R-:W-:Y:S02]  /*de60*/  F2FP.SATFINITE.E5M2.F32.PACK_AB_MERGE_C R5, RZ, R2, RZ ;  /* 0x00000002ff05723e */ /* 0x000fe400048060ff */
[----:B------:R-:W-:-:S02]  /*de70*/  ISETP.LT.OR P5, PT, R42, 0x51, !P0 ;  /* 0x000000512a00780c */ /* 0x000fc400047a1670 */
[----:B------:R-:W-:Y:S02]  /*de80*/  F2FP.SATFINITE.E5M2.F32.PACK_AB_MERGE_C R11, RZ, R0, RZ ;  /* 0x00000000ff0b723e */ /* 0x000fe400048060ff */
[----:B------:R-:W-:-:S03]  /*de90*/  ISETP.LT.OR P3, PT, R42, 0x59, !P1 ;  /* 0x000000592a00780c */ /* 0x000fc60004f61670 */
[----:B------:R0:W-:Y:S01]  /*dea0*/  @!P2 STG.E.U8 desc[UR14][R28.64+0x51], R9 ;  /* 0x000051091c00a986 */ /* 0x0001e2000c10110e */
[----:B------:R-:W-:-:S03]  /*deb0*/  ISETP.LT.OR P2, PT, R42, 0x5a, !P1 ;  /* 0x0000005a2a00780c */ /* 0x000fc60004f41670 */
[----:B------:R1:W-:Y:S01]  /*dec0*/  @!P6 STG.E.U8 desc[UR14][R30.64+0x51], R5 ;  /* 0x000051051e00e986 */ /* 0x0003e2000c10110e */
[----:B------:R-:W-:-:S03]  /*ded0*/  ISETP.LT.OR P6, PT, R42, 0x5a, !P0 ;  /* 0x0000005a2a00780c */ /* 0x000fc600047c1670 */
[----:B------:R-:W-:Y:S01]  /*dee0*/  @!P5 STG.E.U8 desc[UR14][R30.64+0x50], R13 ;  /* 0x0000500d1e00d986 */ /* 0x000fe2000c10110e */
[----:B0-----:R-:W-:-:S03]  /*def0*/  F2FP.SATFINITE.E5M2.F32.PACK_AB_MERGE_C R9, RZ, R3, RZ ;  /* 0x00000003ff09723e */ /* 0x001fc600048060ff */
[----:B------:R0:W-:Y:S04]  /*df00*/  @!P3 STG.E.U8 desc[UR14][R28.64+0x58], R7 ;  /* 0x000058071c00b986 */ /* 0x0001e8000c10110e */
[----:B------:R0:W-:Y:S01]  /*df10*/  @!P2 STG.E.U8 desc[UR14][R28.64+0x59], R9 ;  /* 0x000059091c00a986 */ /* 0x0001e2000c10110e */
[----:B--2---:R-:W-:-:S03]  /*df20*/  FMUL R0, R220, UR20 ;  /* 0x00000014dc007c20 */ /* 0x004fc60008400000 */
[----:B------:R-:W2:Y:S01]  /*df30*/  LDL.LU R220, [R1+0x50] ;  /* 0x0000500001dc7983 */ /* 0x000ea20000300800 */
[----:B------:R-:W-:-:S03]  /*df40*/  FMUL R2, R221, UR20 ;  /* 0x00000014dd027c20 */ /* 0x000fc60008400000 */
[----:B------:R-:W2:Y:S01]  /*df50*/  LDL.LU R221, [R1+0x54] ;  /* 0x0000540001dd7983 */ /* 0x000ea20000300800 */
[----:B-1----:R-:W-:Y:S01]  /*df60*/  F2FP.SATFINITE.E5M2.F32.PACK_AB_MERGE_C R5, RZ, R0, RZ ;  /* 0x00000000ff05723e */ /* 0x002fe200048060ff */
[----:B------:R-:W-:Y:S02]  /*df70*/  FMUL R3, R223, UR20 ;  /* 0x00000014df037c20 */ /* 0x000fe40008400000 */
[----:B------:R-:W2:Y:S01]  /*df80*/  LDL.LU R223, [R1+0x58] ;  /* 0x0000580001df7983 */ /* 0x000ea20000300800 */
[----:B0-----:R-:W-:Y:S01]  /*df90*/  F2FP.SATFINITE.E5M2.F32.PACK_AB_MERGE_C R7, RZ, R2, RZ ;  /* 0x00000002ff07723e */ /* 0x001fe200048060ff */
[----:B------:R-:W-:Y:S01]  /*dfa0*/  FMUL R4, R222, UR20 ;  /* 0x00000014de047c20 */ /* 0x000fe20008400000 */
[----:B------:R-:W-:Y:S01]  /*dfb0*/  F2FP.SATFINITE.E5M2.F32.PACK_AB_MERGE_C R9, RZ, R3, RZ ;  /* 0x00000003ff09723e */ /* 0x000fe200048060ff */
[----:B------:R-:W2:Y:S01]  /*dfc0*/  LDL.LU R222, [R1+0x5c] ;  /* 0x00005c0001de7983 */ /* 0x000ea20000300800 */
[----:B------:R-:W-:-:S03]  /*dfd0*/  FMUL R0, R224, UR20 ;  /* 0x00000014e0007c20 */ /* 0x000fc60008400000 */
[----:B------:R0:W-:Y:S04]  /*dfe0*/  @!P6 STG.E.U8 desc[UR14][R30.64+0x59], R5 ;  /* 0x000059051e00e986 */ /* 0x0001e8000c10110e */
[----:B------:R-:W2:Y:S01]  /*dff0*/  LDL.LU R224, [R1+0x60] ;  /* 0x0000600001e07983 */ /* 0x000ea20000300800 */
[----:B0-----:R-:W-:Y:S01]  /*e000*/  F2FP.SATFINITE.E5M2.F32.PACK_AB_MERGE_C R5, RZ, R0, RZ ;  /* 0x00000000ff05723e */ /* 0x001fe200048060ff */
[----:B---3--:R-:W-:Y:S02]  /*e010*/  FMUL R2, R225, UR20 ;  /* 0x00000014e1027c20 */ /* 0x008fe40008400000 */
[----:B------:R-:W3:Y:S01]  /*e020*/  LDL.LU R225, [R1+0x64] ;  /* 0x0000640001e17983 */ /* 0x000ee20000300800 */
[----:B----4-:R-:W-:-:S03]  /*e030*/  FMUL R3, R227, UR20 ;  /* 0x00000014e3037c20 */ /* 0x010fc60008400000 */
[----:B------:R-:W4:Y:S01]  /*e040*/  LDL.LU R227, [R1+0x68] ;  /* 0x0000680001e37983 */ /* 0x000f220000300800 */
[----:B------:R-:W-:-:S03]  /*e050*/  FMUL R0, R226, UR20 ;  /* 0x00000014e2007c20 */ /* 0x000fc60008400000 */
[----:B------:R-:W4:Y:S01]  /*e060*/  LDL.LU R226, [R1+0x6c] ;  /* 0x00006c0001e27983 */ /* 0x000f220000300800 */
[C---:B------:R-:W-:Y:S02]  /*e070*/  ISETP.LT.OR P5, PT, R42.reuse, 0x59, !P0 ;  /* 0x000000592a00780c */ /* 0x040fe400047a1670 */
[C---:B------:R-:W-:Y:S02]  /*e080*/  ISETP.LT.OR P2, PT, R42.reuse, 0x62, !P1 ;  /* 0x000000622a00780c */ /* 0x040fe40004f41670 */
[C---:B------:R-:W-:Y:S02]  /*e090*/  ISETP.LT.OR P3, PT, R42.reuse, 0x61, !P1 ;  /* 0x000000612a00780c */ /* 0x040fe40004f61670 */
[----:B------:R-:W-:-:S07]  /*e0a0*/  ISETP.LT.OR P6, PT, R42, 0x62, !P0 ;  /* 0x000000622a00780c */ /* 0x000fce00047c1670 */
[----:B------:R-:W-:Y:S01]  /*e0b0*/  @!P5 STG.E.U8 desc[UR14][R30.64+0x58], R11 ;  /* 0x0000580b1e00d986 */ /* 0x000fe2000c10110e */
[----:B------:R-:W-:-:S03]  /*e0c0*/  ISETP.LT.OR P5, PT, R42, 0x61, !P0 ;  /* 0x000000612a00780c */ /* 0x000fc600047a1670 */
[----:B------:R0:W-:Y:S01]  /*e0d0*/  @!P2 STG.E.U8 desc[UR14][R28.64+0x61], R9 ;  /* 0x000061091c00a986 */ /* 0x0001e2000c10110e */
[----:B------:R-:W-:-:S03]  /*e0e0*/  ISETP.LT.OR P2, PT, R42, 0x6a, !P1 ;  /* 0x0000006a2a00780c */ /* 0x000fc60004f41670 */
[----:B------:R1:W-:Y:S01]  /*e0f0*/  @!P3 STG.E.U8 desc[UR14][R28.64+0x60], R7 ;  /* 0x000060071c00b986 */ /* 0x0003e2000c10110e */
[----:B------:R-:W-:Y:S02]  /*e100*/  ISETP.LT.OR P3, PT, R42, 0x69, !P1 ;  /* 0x000000692a00780c */ /* 0x000fe40004f61670 */
[----:B------:R-:W-:Y:S01]  /*e110*/  F2FP.SATFINITE.E5M2.F32.PACK_AB_MERGE_C R13, RZ, R4, RZ ;  /* 0x00000004ff0d723e */ /* 0x000fe200048060ff */
[----:B------:R1:W-:Y:S01]  /*e120*/  @!P6 STG.E.U8 desc[UR14][R30.64+0x61], R5 ;  /* 0x000061051e00e986 */ /* 0x0003e2000c10110e */
[----:B0-----:R-:W-:-:S03]  /*e130*/  F2FP.SATFINITE.E5M2.F32.PACK_AB_MERGE_C R9, RZ, R3, RZ ;  /* 0x00000003ff09723e */ /* 0x001fc600048060ff */
[----:B------:R-:W-:Y:S01]  /*e140*/  @!P5 STG.E.U8 desc[UR14][R30.64+0x60], R13 ;  /* 0x0000600d1e00d986 */ /* 0x000fe2000c10110e */
[----:B-1----:R-:W-:-:S03]  /*e150*/  F2FP.SATFINITE.E5M2.F32.PACK_AB_MERGE_C R7, RZ, R2, RZ ;  /* 0x00000002ff07723e */ /* 0x002fc600048060ff */
[----:B------:R-:W-:Y:S01]  /*e160*/  @!P2 STG.E.U8 desc[UR14][R28.64+0x69], R9 ;  /* 0x000069091c00a986 */ /* 0x000fe2000c10110e */
[C---:B------:R-:W-:Y:S02]  /*e170*/  ISETP.LT.OR P5, PT, R42.reuse, 0x69, !P0 ;  /* 0x000000692a00780c */ /* 0x040fe400047a1670 */
[C---:B------:R-:W-:Y:S01]  /*e180*/  ISETP.LT.OR P6, PT, R42.reuse, 0x6a, !P0 ;  /* 0x0000006a2a00780c */ /* 0x040fe200047c1670 */
[----:B------:R0:W-:Y:S01]  /*e190*/  @!P3 STG.E.U8 desc[UR14][R28.64+0x68], R7 ;  /* 0x000068071c00b986 */ /* 0x0001e2000c10110e */
[----:B------:R-:W-:Y:S01]  /*e1a0*/  ISETP.LT.OR P2, PT, R42, 0x72, !P1 ;  /* 0x000000722a00780c */ /* 0x000fe20004f41670 */
[----:B------:R-:W-:Y:S01]  /*e1b0*/  FMUL R2, R218, UR20 ;  /* 0x00000014da027c20 */ /* 0x000fe20008400000 */
[----:B------:R-:W-:Y:S02]  /*e1c0*/  ISETP.LT.OR P3, PT, R42, 0x71, !P1 ;  /* 0x000000712a00780c */ /* 0x000fe40004f61670 */
[----:B------:R-:W-:Y:S02]  /*e1d0*/  F2FP.SATFINITE.E5M2.F32.PACK_AB_MERGE_C R11, RZ, R0, RZ ;  /* 0x00000000ff0b723e */ /* 0x000fe400048060ff */
[----:B------:R-:W-:-:S03]  /*e1e0*/  F2FP.SATFINITE.E5M2.F32.PACK_AB_MERGE_C R5, RZ, R2, RZ ;  /* 0x00000002ff05723e */ /* 0x000fc600048060ff */
[----:B------:R-:W-:Y:S01]  /*e1f0*/  @!P5 STG.E.U8 desc[UR14][R30.64+0x68], R11 ;  /* 0x0000680b1e00d986 */ /* 0x000fe2000c10110e */
[----:B------:R-:W-:-:S03]  /*e200*/  ISETP.LT.OR P5, PT, R42, 0x71, !P0 ;  /* 0x000000712a00780c */ /* 0x000fc600047a1670 */
[----:B------:R-:W-:Y:S01]  /*e210*/  @!P6 STG.E.U8 desc[UR14][R30.64+0x69], R5 ;  /* 0x000069051e00e986 */ /* 0x000fe2000c10110e */
[----:B------:R-:W-:Y:S01]  /*e220*/  ISETP.LT.OR P6, PT, R42, 0x72, !P0 ;  /* 0x000000722a00780c */ /* 0x000fe200047c1670 */
[----:B--2---:R-:W-:Y:S01]  /*e230*/  FMUL R0, R220, UR20 ;  /* 0x00000014dc007c20 */ /* 0x004fe20008400000 */
[----:B------:R-:W-:-:S04]  /*e240*/  FMUL R3, R221, UR20 ;  /* 0x00000014dd037c20 */ /* 0x000fc80008400000 */
[----:B0-----:R-:W-:Y:S02]  /*e250*/  F2FP.SATFINITE.E5M2.F32.PACK_AB_MERGE_C R7, RZ, R0, RZ ;  /* 0x00000000ff07723e */ /* 0x001fe400048060ff */
[----:B------:R-:W-:Y:S01]  /*e260*/  F2FP.SATFINITE.E5M2.F32.PACK_AB_MERGE_C R9, RZ, R3, RZ ;  /* 0x00000003ff09723e */ /* 0x000fe200048060ff */
[----:B------:R-:W-:Y:S02]  /*e270*/  FMUL R0, R223, UR20 ;  /* 0x00000014df007c20 */ /* 0x000fe40008400000 */
[----:B------:R0:W-:Y:S01]  /*e280*/  @!P3 STG.E.U8 desc[UR14][R28.64+0x70], R7 ;  /* 0x000070071c00b986 */ /* 0x0001e2000c10110e */
[----:B------:R-:W-:-:S03]  /*e290*/  ISETP.LT.OR P3, PT, R42, 0x79, !P0 ;  /* 0x000000792a00780c */ /* 0x000fc60004761670 */
[----:B------:R1:W-:Y:S01]  /*e2a0*/  @!P2 STG.E.U8 desc[UR14][R28.64+0x71], R9 ;  /* 0x000071091c00a986 */ /* 0x0003e2000c10110e */
[C---:B------:R-:W-:Y:S02]  /*e2b0*/  ISETP.LT.OR P2, PT, R42.reuse, 0x79, !P1 ;  /* 0x000000792a00780c */ /* 0x040fe40004f41670 */
[----:B------:R-:W-:Y:S02]  /*e2c0*/  ISETP.LT.OR P1, PT, R42, 0x7a, !P1 ;  /* 0x0000007a2a00780c */ /* 0x000fe40004f21670 */
[----:B------:R-:W-:Y:S01]  /*e2d0*/  F2FP.SATFINITE.E5M2.F32.PACK_AB_MERGE_C R13, RZ, R0, RZ ;  /* 0x00000000ff0d723e */ /* 0x000fe200048060ff */
[----:B------:R-:W-:Y:S01]  /*e2e0*/  FMUL R0, R222, UR20 ;  /* 0x00000014de007c20 */ /* 0x000fe20008400000 */
[----:B------:R-:W-:Y:S01]  /*e2f0*/  ISETP.LT.OR P0, PT, R42, 0x7a, !P0 ;  /* 0x0000007a2a00780c */ /* 0x000fe20004701670 */
[----:B------:R-:W-:-:S03]  /*e300*/  FMUL R2, R224, UR20 ;  /* 0x00000014e0027c20 */ /* 0x000fc60008400000 */
[----:B0-----:R-:W-:Y:S02]  /*e310*/  F2FP.SATFINITE.E5M2.F32.PACK_AB_MERGE_C R7, RZ, R0, RZ ;  /* 0x00000000ff07723e */ /* 0x001fe400048060ff */
[----:B-1----:R-:W-:Y:S01]  /*e320*/  F2FP.SATFINITE.E5M2.F32.PACK_AB_MERGE_C R9, RZ, R2, RZ ;  /* 0x00000002ff09723e */ /* 0x002fe200048060ff */
[----:B---3--:R-:W-:Y:S01]  /*e330*/  FMUL R3, R225, UR20 ;  /* 0x00000014e1037c20 */ /* 0x008fe20008400000 */
[----:B----4-:R-:W-:Y:S01]  /*e340*/  FMUL R4, R227, UR20 ;  /* 0x00000014e3047c20 */ /* 0x010fe20008400000 */
[----:B------:R-:W-:-:S03]  /*e350*/  FMUL R5, R226, UR20 ;  /* 0x00000014e2057c20 */ /* 0x000fc60008400000 */
[----:B------:R-:W-:Y:S02]  /*e360*/  F2FP.SATFINITE.E5M2.F32.PACK_AB_MERGE_C R3, RZ, R3, RZ ;  /* 0x00000003ff03723e */ /* 0x000fe400048060ff */
[----:B------:R-:W-:Y:S02]  /*e370*/  F2FP.SATFINITE.E5M2.F32.PACK_AB_MERGE_C R11, RZ, R4, RZ ;  /* 0x00000004ff0b723e */ /* 0x000fe400048060ff */
[----:B------:R-:W-:Y:S01]  /*e380*/  F2FP.SATFINITE.E5M2.F32.PACK_AB_MERGE_C R5, RZ, R5, RZ ;  /* 0x00000005ff05723e */ /* 0x000fe200048060ff */
[----:B------:R0:W-:Y:S04]  /*e390*/  @!P5 STG.E.U8 desc[UR14][R30.64+0x70], R13 ;  /* 0x0000700d1e00d986 */ /* 0x0001e8000c10110e */
[----:B------:R0:W-:Y:S04]  /*e3a0*/  @!P6 STG.E.U8 desc[UR14][R30.64+0x71], R7 ;  /* 0x000071071e00e986 */ /* 0x0001e8000c10110e */
[----:B------:R0:W-:Y:S04]  /*e3b0*/  @!P2 STG.E.U8 desc[UR14][R28.64+0x78], R9 ;  /* 0x000078091c00a986 */ /* 0x0001e8000c10110e */
[----:B------:R0:W-:Y:S04]  /*e3c0*/  @!P1 STG.E.U8 desc[UR14][R28.64+0x79], R3 ;  /* 0x000079031c009986 */ /* 0x0001e8000c10110e */
[----:B------:R0:W-:Y:S04]  /*e3d0*/  @!P3 STG.E.U8 desc[UR14][R30.64+0x78], R11 ;  /* 0x0000780b1e00b986 */ /* 0x0001e8000c10110e */
[----:B------:R0:W-:Y:S02]  /*e3e0*/  @!P0 STG.E.U8 desc[UR14][R30.64+0x79], R5 ;  /* 0x000079051e008986 */ /* 0x0001e4000c10110e */
.L_x_289:
[----:B------:R-:W-:Y:S05]  /*e3f0*/  BSYNC B0 ;  /* 0x0000000000007941 */ /* 0x000fea0003800000 */
.L_x_31:
[----:B0----5:R-:W2:Y:S04]  /*e400*/  LDL.LU R3, [R1+0x70] ;  /* 0x0000700001037983 */ /* 0x021ea80000300800 */
[----:B------:R-:W2:Y:S01]  /*e410*/  LDL.LU R2, [R1+0x74] ;  /* 0x0000740001027983 */ /* 0x000ea20000300800 */
[----:B------:R-:W-:Y:S01]  /*e420*/  ULDC UR6, c[0x0][0xc] ;  /* 0x0000030000067ab9 */ /* 0x000fe20000000800 */
[----:B------:R-:W-:Y:S01]  /*e430*/  ULDC UR7, c[0x0][0x10] ;  /* 0x0000040000077ab9 */ /* 0x000fe20000000800 */
[----:B------:R-:W2:Y:S01]  /*e440*/  LDC R5, c[0x0][0x14] ;  /* 0x00000500ff057b82 */ /* 0x000ea20000000800 */
[----:B------:R-:W-:Y:S01]  /*e450*/  UIMAD.WIDE.U32 UR6, UR6, UR7, URZ ;  /* 0x00000007060672a5 */ /* 0x000fe2000f8e003f */
[----:B------:R-:W-:Y:S01]  /*e460*/  PRMT R0, RZ, 0x7610, R0 ;  /* 0x00007610ff007816 */ /* 0x000fe20000000000 */
[----:B------:R-:W-:-:S04]  /*e470*/  UMOV UR12, 0xffffffff ;  /* 0xffffffff000c7882 */ /* 0x000fc80000000000 */
[----:B--2---:R-:W-:-:S04]  /*e480*/  IMAD.WIDE.U32 R2, R5, UR6, R2 ;  /* 0x0000000605027c25 */ /* 0x004fc8000f8e0002 */
[----:B------:R-:W-:Y:S01]  /*e490*/  IMAD R5, R5, UR7, RZ ;  /* 0x0000000705057c24 */ /* 0x000fe2000f8e02ff */
[----:B------:R-:W-:Y:S01]  /*e4a0*/  ULDC.64 UR6, c[0x0][0x650] ;  /* 0x0001940000067ab9 */ /* 0x000fe20000000a00 */
[----:B------:R-:W-:Y:S01]  /*e4b0*/  IMAD.MOV.U32 R19, RZ, RZ, R2 ;  /* 0x000000ffff137224 */ /* 0x000fe200078e0002 */
[----:B------:R-:W-:Y:S01]  /*e4c0*/  ISETP.GE.U32.AND P0, PT, R2, UR6, PT ;  /* 0x0000000602007c0c */ /* 0x000fe2000bf06070 */
[----:B------:R-:W-:Y:S02]  /*e4d0*/  IMAD.IADD R22, R3, 0x1, R5 ;  /* 0x0000000103167824 */ /* 0x000fe400078e0205 */
[----:B------:R-:W-:-:S03]  /*e4e0*/  IMAD.MOV.U32 R2, RZ, RZ, -0x1 ;  /* 0xffffffffff027424 */ /* 0x000fc600078e00ff */
[----:B------:R0:W-:Y:S01]  /*e4f0*/  STL [R1+0x70], R22 ;  /* 0x0000701601007387 */ /* 0x0001e20000100800 */
[----:B------:R-:W-:-:S03]  /*e500*/  ISETP.GE.U32.AND.EX P0, PT, R22, UR7, PT, P0 ;  /* 0x0000000716007c0c */ /* 0x000fc6000bf06100 */
[----:B------:R0:W-:Y:S04]  /*e510*/  STL [R1+0x74], R19 ;  /* 0x0000741301007387 */ /* 0x0001e80000100800 */
[----:B------:R0:W-:Y:S06]  /*e520*/  STL [R1+0x78], R2 ;  /* 0x0000780201007387 */ /* 0x0001ec0000100800 */
[----:B------:R-:W-:Y:S05]  /*e530*/  @P0 BRA `(.L_x_290) ;  /* 0x00000004006c0947 */ /* 0x000fea0003800000 */
[----:B------:R-:W2:Y:S01]  /*e540*/  S2R R14, SR_CTAID.X ;  /* 0x00000000000e7919 */ /* 0x000ea20000002500 */
[----:B------:R-:W5:Y:S01]  /*e550*/  LDC.64 R8, c[0x0][0x628] ;  /* 0x00018a00ff087b82 */ /* 0x000f620000000a00 */
[----:B------:R-:W-:Y:S01]  /*e560*/  ULDC UR6, c[0x0][0x150] ;  /* 0x0000540000067ab9 */ /* 0x000fe20000000800 */
[----:B------:R-:W-:Y:S01]  /*e570*/  IMAD.MOV.U32 R6, RZ, RZ, R19 ;  /* 0x000000ffff067224 */ /* 0x000fe200078e0013 */
[----:B------:R-:W0:Y:S01]  /*e580*/  S2R R16, SR_CTAID.Y ;  /* 0x0000000000107919 */ /* 0x000e220000002600 */
[----:B------:R-:W-:-:S04]  /*e590*/  IMAD.MOV.U32 R7, RZ, RZ, R22 ;  /* 0x000000ffff077224 */ /* 0x000fc800078e0016 */
[----:B------:R-:W0:Y:S08]  /*e5a0*/  LDC R17, c[0x0][0x144] ;  /* 0x00005100ff117b82 */ /* 0x000e300000000800 */
[----:B------:R-:W0:Y:S08]  /*e5b0*/  LDC R10, c[0x0][0x630] ;  /* 0x00018c00ff0a7b82 */ /* 0x000e300000000800 */
[----:B------:R-:W0:Y:S01]  /*e5c0*/  LDC.64 R12, c[0x0][0x620] ;  /* 0x00018800ff0c7b82 */ /* 0x000e220000000a00 */
[----:B-----5:R-:W-:-:S04]  /*e5d0*/  ISETP.NE.U32.AND P0, PT, R8, RZ, PT ;  /* 0x000000ff0800720c */ /* 0x020fc80003f05070 */
[----:B------:R-:W-:Y:S02]  /*e5e0*/  ISETP.NE.AND.EX P0, PT, R9, RZ, PT, P0 ;  /* 0x000000ff0900720c */ /* 0x000fe40003f05300 */
[----:B--2---:R-:W-:-:S05]  /*e5f0*/  I2FP.F32.U32 R0, R14 ;  /* 0x0000000e00007245 */ /* 0x004fca0000201000 */
[----:B------:R-:W-:-:S04]  /*e600*/  FMUL R0, R0, UR6 ;  /* 0x0000000600007c20 */ /* 0x000fc80008400000 */
[----:B------:R2:W0:Y:S02]  /*e610*/  F2I.U32.TRUNC.NTZ R15, R0 ;  /* 0x00000000000f7305 */ /* 0x000424000020f000 */
[----:B------:R-:W-:Y:S05]  /*e620*/  @!P0 BRA `(.L_x_291) ;  /* 0x0000000000288947 */ /* 0x000fea0003800000 */
[----:B--2---:R-:W2:Y:S02]  /*e630*/  LDC R0, c[0x0][0x634] ;  /* 0x00018d00ff007b82 */ /* 0x004ea40000000800 */
[----:B--2---:R-:W-:-:S05]  /*e640*/  IADD3 R7, P0, R19, R0, RZ ;  /* 0x0000000013077210 */ /* 0x004fca0007f1e0ff */
[----:B------:R-:W-:-:S04]  /*e650*/  IMAD.X R11, RZ, RZ, R22, P0 ;  /* 0x000000ffff0b7224 */ /* 0x000fc800000e0616 */
[----:B0-----:R-:W-:-:S04]  /*e660*/  IMAD.WIDE.U32 R2, R11, R8, RZ ;  /* 0x000000080b027225 */ /* 0x001fc800078e00ff */
[----:B------:R-:W-:-:S04]  /*e670*/  IMAD.WIDE.U32 R4, P0, R7, R9, R2 ;  /* 0x0000000907047225 */ /* 0x000fc80007800002 */
[----:B------:R-:W-:-:S04]  /*e680*/  IMAD.WIDE.U32 R2, R7, R8, RZ ;  /* 0x0000000807027225 */ /* 0x000fc800078e00ff */
[----:B------:R-:W-:Y:S01]  /*e690*/  IMAD.X R7, RZ, RZ, RZ, P0 ;  /* 0x000000ffff077224 */ /* 0x000fe200000e06ff */
[----:B------:R-:W-:Y:S01]  /*e6a0*/  IADD3 RZ, P0, R3, R4, RZ ;  /* 0x0000000403ff7210 */ /* 0x000fe20007f1e0ff */
[----:B------:R-:W-:-:S04]  /*e6b0*/  IMAD.MOV.U32 R6, RZ, RZ, R5 ;  /* 0x000000ffff067224 */ /* 0x000fc800078e0005 */
[----:B------:R-:W-:-:S08]  /*e6c0*/  IMAD.WIDE.U32.X R6, R11, R9, R6, P0 ;  /* 0x000000090b067225 */ /* 0x000fd000000e0406 */
.L_x_291:
[-CC-:B0-----:R-:W-:Y:S01]  /*e6d0*/  SHF.R.U64 R24, R6, R10.reuse, R7.reuse ;  /* 0x0000000a06187219 */ /* 0x181fe20000001207 */
[----:B------:R-:W0:Y:S01]  /*e6e0*/  LDC.64 R20, c[0x0][0x640] ;  /* 0x00019000ff147b82 */ /* 0x000e220000000a00 */
[----:B--2---:R-:W-:Y:S01]  /*e6f0*/  SHF.R.U32.HI R0, RZ, R10, R7 ;  /* 0x0000000aff007219 */ /* 0x004fe20000011607 */
[----:B------:R-:W-:Y:S01]  /*e700*/  IMAD.MOV.U32 R2, RZ, RZ, R19 ;  /* 0x000000ffff027224 */ /* 0x000fe200078e0013 */
[----:B------:R-:W-:Y:S01]  /*e710*/  IADD3 R5, P0, RZ, -R24, RZ ;  /* 0x80000018ff057210 */ /* 0x000fe20007f1e0ff */
[----:B------:R-:W-:Y:S01]  /*e720*/  IMAD.MOV R15, RZ, RZ, -R15 ;  /* 0x000000ffff0f7224 */ /* 0x000fe200078e0a0f */
[----:B------:R-:W-:Y:S01]  /*e730*/  ULDC UR6, c[0x0][0x154] ;  /* 0x0000550000067ab9 */ /* 0x000fe20000000800 */
[----:B------:R-:W-:Y:S02]  /*e740*/  IMAD.MOV.U32 R7, RZ, RZ, 0x1 ;  /* 0x00000001ff077424 */ /* 0x000fe400078e00ff */
[----:B------:R-:W2:Y:S01]  /*e750*/  LDC R4, c[0x0][0x618] ;  /* 0x00018600ff047b82 */ /* 0x000ea20000000800 */
[----:B------:R-:W-:-:S02]  /*e760*/  IMAD.X R3, RZ, RZ, ~R0, P0 ;  /* 0x000000ffff037224 */ /* 0x000fc400000e0e00 */
[----:B------:R-:W-:Y:S02]  /*e770*/  IMAD R15, R17, R15, R14 ;  /* 0x0000000f110f7224 */ /* 0x000fe400078e020e */
[-C--:B------:R-:W-:Y:S02]  /*e780*/  IMAD R0, R3, R12.reuse, RZ ;  /* 0x0000000c03007224 */ /* 0x080fe400078e02ff */
[----:B------:R-:W-:Y:S01]  /*e790*/  IMAD.MOV.U32 R3, RZ, RZ, R22 ;  /* 0x000000ffff037224 */ /* 0x000fe200078e0016 */
[----:B------:R-:W5:Y:S01]  /*e7a0*/  LDC R6, c[0x0][0x608] ;  /* 0x00018200ff067b82 */ /* 0x000f620000000800 */
[----:B------:R-:W-:-:S04]  /*e7b0*/  IMAD.WIDE.U32 R2, R5, R12, R2 ;  /* 0x0000000c05027225 */ /* 0x000fc800078e0002 */
[----:B------:R-:W-:-:S03]  /*e7c0*/  IMAD R5, R5, R13, R0 ;  /* 0x0000000d05057224 */ /* 0x000fc600078e0200 */
[----:B------:R-:W1:Y:S01]  /*e7d0*/  LDC R18, c[0x0][0x658] ;  /* 0x00019600ff127b82 */ /* 0x000e620000000800 */
[----:B------:R-:W-:Y:S01]  /*e7e0*/  I2FP.F32.U32 R0, R16 ;  /* 0x0000001000007245 */ /* 0x000fe20000201000 */
[----:B------:R-:W-:Y:S01]  /*e7f0*/  IMAD.IADD R3, R3, 0x1, R5 ;  /* 0x0000000103037824 */ /* 0x000fe200078e0205 */
[----:B0-----:R-:W-:Y:S01]  /*e800*/  ISETP.NE.U32.AND P0, PT, R20, RZ, PT ;  /* 0x000000ff1400720c */ /* 0x001fe20003f05070 */
[----:B------:R-:W-:Y:S02]  /*e810*/  IMAD.MOV.U32 R5, RZ, RZ, -0x1 ;  /* 0xffffffffff057424 */ /* 0x000fe400078e00ff */
[----:B------:R-:W-:Y:S02]  /*e820*/  FMUL R0, R0, UR6 ;  /* 0x0000000600007c20 */ /* 0x000fe40008400000 */
[----:B------:R-:W0:Y:S01]  /*e830*/  LDC R13, c[0x0][0x148] ;  /* 0x00005200ff0d7b82 */ /* 0x000e220000000800 */
[----:B--2---:R-:W-:Y:S01]  /*e840*/  SHF.R.U64 R10, R2, R4, R3 ;  /* 0x00000004020a7219 */ /* 0x004fe20000001203 */
[----:B------:R2:W0:Y:S01]  /*e850*/  F2I.U32.TRUNC.NTZ R12, R0 ;  /* 0x00000000000c7305 */ /* 0x000422000020f000 */
[----:B------:R-:W-:-:S02]  /*e860*/  ISETP.NE.AND.EX P0, PT, R21, RZ, PT, P0 ;  /* 0x000000ff1500720c */ /* 0x000fc40003f05300 */
[----:B------:R-:W-:-:S03]  /*e870*/  SHF.R.U32.HI R3, RZ, R4, R3 ;  /* 0x00000004ff037219 */ /* 0x000fc60000011603 */
[----:B------:R-:W0:Y:S01]  /*e880*/  LDC R14, c[0x0][0x600] ;  /* 0x00018000ff0e7b82 */ /* 0x000e220000000800 */
[-CC-:B-----5:R-:W-:Y:S02]  /*e890*/  SHF.R.U64 R8, R10, R6.reuse, R3.reuse ;  /* 0x000000060a087219 */ /* 0x1a0fe40000001203 */
[----:B------:R-:W-:-:S05]  /*e8a0*/  SHF.R.U32.HI R3, RZ, R6, R3 ;  /* 0x00000006ff037219 */ /* 0x000fca0000011603 */
[----:B------:R-:W0:Y:S01]  /*e8b0*/  LDC R19, c[0x0][0x648] ;  /* 0x00019200ff137b82 */ /* 0x000e220000000800 */
[-CC-:B-1----:R-:W-:Y:S02]  /*e8c0*/  SHF.R.U64 R11, R8, R18.reuse, R3.reuse ;  /* 0x00000012080b7219 */ /* 0x182fe40000001203 */
[-C--:B------:R-:W-:Y:S02]  /*e8d0*/  SHF.L.U32 R5, R5, R18.reuse, RZ ;  /* 0x0000001205057219 */ /* 0x080fe400000006ff */
[-C--:B------:R-:W-:Y:S01]  /*e8e0*/  SHF.R.U32.HI R3, RZ, R18.reuse, R3 ;  /* 0x00000012ff037219 */ /* 0x080fe20000011603 */
[----:B------:R-:W-:Y:S01]  /*e8f0*/  IMAD.MOV.U32 R2, RZ, RZ, R11 ;  /* 0x000000ffff027224 */ /* 0x000fe200078e000b */
[----:B------:R-:W-:Y:S01]  /*e900*/  SHF.L.U32 R40, R7, R18, RZ ;  /* 0x0000001207287219 */ /* 0x000fe200000006ff */
[----:B------:R-:W1:Y:S01]  /*e910*/  LDC R22, c[0x0][0x638] ;  /* 0x00018e00ff167b82 */ /* 0x000e620000000800 */
[----:B------:R-:W-:-:S07]  /*e920*/  LOP3.LUT R17, RZ, R5, RZ, 0x33, !PT ;  /* 0x00000005ff117212 */ /* 0x000fce00078e33ff */
[----:B------:R-:W0:Y:S01]  /*e930*/  LDC R23, c[0x0][0x610] ;  /* 0x00018400ff177b82 */ /* 0x000e220000000800 */
[----:B--2---:R-:W-:Y:S05]  /*e940*/  @!P0 BRA `(.L_x_292) ;  /* 0x0000000000288947 */ /* 0x004fea0003800000 */
[----:B------:R-:W2:Y:S02]  /*e950*/  LDC R0, c[0x0][0x64c] ;  /* 0x00019300ff007b82 */ /* 0x000ea40000000800 */
[----:B--2---:R-:W-:-:S05]  /*e960*/  IADD3 R7, P0, R11, R0, RZ ;  /* 0x000000000b077210 */ /* 0x004fca0007f1e0ff */
        /* <DEDUP_REMOVED lines=8> */
.L_x_292:
[----:B0-----:R-:W-:Y:S01]  /*e9f0*/  SHF.R.U64 R0, R2, R19, R3 ;  /* 0x0000001302007219 */ /* 0x001fe20000001203 */
[----:B------:R-:W-:Y:S01]  /*ea00*/  VIADD R3, R14, 0xffffffff ;  /* 0xffffffff0e037836 */ /* 0x000fe20000000000 */
[----:B------:R-:W-:Y:S01]  /*ea10*/  LOP3.LUT R5, R8, R17, RZ, 0xc0, !PT ;  /* 0x0000001108057212 */ /* 0x000fe200078ec0ff */
[----:B------:R-:W-:Y:S01]  /*ea20*/  IMAD.MOV R12, RZ, RZ, -R12 ;  /* 0x000000ffff0c7224 */ /* 0x000fe200078e0a0c */
[----:B------:R-:W-:Y:S01]  /*ea30*/  R2UR UR12, R24 ;  /* 0x00000000180c72ca */ /* 0x000fe200000e0000 */
[----:B------:R-:W-:Y:S01]  /*ea40*/  IMAD.MOV R2, RZ, RZ, -R0 ;  /* 0x000000ffff027224 */ /* 0x000fe200078e0a00 */
[----:B------:R-:W-:Y:S01]  /*ea50*/  LOP3.LUT R3, R10, R3, RZ, 0xc0, !PT ;  /* 0x000000030a037212 */ /* 0x000fe200078ec0ff */
[----:B------:R-:W-:Y:S02]  /*ea60*/  IMAD R40, R40, R0, R5 ;  /* 0x0000000028287224 */ /* 0x000fe400078e0205 */
[----:B------:R-:W-:Y:S02]  /*ea70*/  @P4 IMAD R15, R13, R12, R16 ;  /* 0x0000000c0d0f4224 */ /* 0x000fe400078e0210 */
[----:B-1----:R-:W-:-:S02]  /*ea80*/  IMAD R0, R2, R22, R11 ;  /* 0x0000001602007224 */ /* 0x002fc400078e020b */
[----:B------:R-:W-:Y:S02]  /*ea90*/  IMAD R40, R40, R23, R15 ;  /* 0x0000001728287224 */ /* 0x000fe400078e020f */
[----:B------:R-:W-:Y:S02]  /*eaa0*/  IMAD R3, R0, R14, R3 ;  /* 0x0000000e00037224 */ /* 0x000fe400078e0203 */
[----:B------:R-:W-:-:S03]  /*eab0*/  IMAD.MOV.U32 R0, RZ, RZ, 0x1 ;  /* 0x00000001ff007424 */ /* 0x000fc600078e00ff */
[----:B------:R-:W-:Y:S02]  /*eac0*/  SEL R2, R3, R40, !P4 ;  /* 0x0000002803027207 */ /* 0x000fe40006000000 */
[----:B------:R-:W-:-:S03]  /*ead0*/  SEL R40, R40, R3, !P4 ;  /* 0x0000000328287207 */ /* 0x000fc60006000000 */
[----:B------:R2:W-:Y:S04]  /*eae0*/  STL [R1+0x78], R2 ;  /* 0x0000780201007387 */ /* 0x0005e80000100800 */
.L_x_290:
[----:B------:R-:W-:Y:S01]  /*eaf0*/  UIADD3 UR5, UR9, UR5, URZ ;  /* 0x0000000509057290 */ /* 0x000fe2000fffe03f */
[----:B------:R0:W-:Y:S01]  /*eb00*/  STL [R1+0x7c], R40 ;  /* 0x00007c2801007387 */ /* 0x0001e20000100800 */
[----:B------:R-:W-:Y:S02]  /*eb10*/  LOP3.LUT P0, RZ, R0, 0xff, RZ, 0xc0, !PT ;  /* 0x000000ff00ff7812 */ /* 0x000fe4000780c0ff */
[----:B------:R-:W-:Y:S02]  /*eb20*/  USHF.R.U32.HI UR6, URZ, 0x1, UR5 ;  /* 0x000000013f067899 */ /* 0x000fe40008011605 */
[----:B------:R-:W-:Y:S02]  /*eb30*/  UISETP.GT.U32.AND UP0, UPT, UR5, 0x1, UPT ;  /* 0x000000010500788c */ /* 0x000fe4000bf04070 */
[----:B------:R-:W-:Y:S02]  /*eb40*/  ULOP3.LUT UR6, UR6, 0x1, URZ, 0xc0, !UPT ;  /* 0x0000000106067892 */ /* 0x000fe4000f8ec03f */
[----:B------:R-:W-:-:S02]  /*eb50*/  UISETP.LT.U32.AND UP0, UPT, UR9, 0x2, UP0 ;  /* 0x000000020900788c */ /* 0x000fc40008701070 */
[----:B------:R-:W-:Y:S02]  /*eb60*/  UISETP.NE.U32.AND UP1, UPT, UR6, 0x1, UPT ;  /* 0x000000010600788c */ /* 0x000fe4000bf25070 */
[----:B------:R-:W-:Y:S02]  /*eb70*/  USEL UR7, URZ, 0x1, !UP0 ;  /* 0x000000013f077887 */ /* 0x000fe4000c000000 */
[----:B------:R-:W-:Y:S02]  /*eb80*/  UISETP.GT.U32.AND UP1, UPT, UR9, 0x1, !UP1 ;  /* 0x000000010900788c */ /* 0x000fe4000cf24070 */
[----:B------:R-:W-:Y:S02]  /*eb90*/  ULOP3.LUT UR5, UR5, 0x1, URZ, 0xc0, !UPT ;  /* 0x0000000105057892 */ /* 0x000fe4000f8ec03f */
[----:B------:R-:W-:-:S04]  /*eba0*/  USEL UR6, URZ, 0x1, !UP1 ;  /* 0x000000013f067887 */ /* 0x000fc8000c800000 */
[----:B------:R-:W-:Y:S01]  /*ebb0*/  ULOP3.LUT UR4, UR6, UR4, UR7, 0x96, !UPT ;  /* 0x0000000406047292 */ /* 0x000fe2000f8e9607 */
[----:B0-----:R-:W-:Y:S11]  /*ebc0*/  @P0 BRA `(.L_x_293) ;  /* 0xffffff2400040947 */ /* 0x001ff6000383ffff */
[----:B------:R-:W-:Y:S05]  /*ebd0*/  EXIT ;  /* 0x000000000000794d */ /* 0x000fea0003800000 */
.L_x_3:
[----:B------:R-:W2:Y:S01]  /*ebe0*/  LDL R16, [R1+0x74] ;  /* 0x0000740001107983 */ /* 0x000ea20000100800 */
[----:B------:R-:W-:-:S03]  /*ebf0*/  ULDC.64 UR4, c[0x0][0x650] ;  /* 0x0001940000047ab9 */ /* 0x000fc60000000a00 */
[----:B------:R-:W3:Y:S01]  /*ec00*/  LDL R17, [R1+0x70] ;  /* 0x0000700001117983 */ /* 0x000ee20000100800 */
[----:B------:R-:W-:Y:S01]  /*ec10*/  PRMT R4, RZ, 0x7610, R4 ;  /* 0x00007610ff047816 */ /* 0x000fe20000000004 */
[----:B------:R-:W-:Y:S02]  /*ec20*/  IMAD.MOV.U32 R5, RZ, RZ, -0x1 ;  /* 0xffffffffff057424 */ /* 0x000fe400078e00ff */
[----:B------:R-:W-:Y:S02]  /*ec30*/  IMAD.MOV.U32 R6, RZ, RZ, -0x1 ;  /* 0xffffffffff067424 */ /* 0x000fe400078e00ff */
[----:B------:R-:W-:Y:S01]  /*ec40*/  IMAD.MOV.U32 R11, RZ, RZ, -0x1 ;  /* 0xffffffffff0b7424 */ /* 0x000fe200078e00ff */
[----:B--2---:R-:W-:-:S04]  /*ec50*/  ISETP.GE.U32.AND P0, PT, R16, UR4, PT ;  /* 0x0000000410007c0c */ /* 0x004fc8000bf06070 */
[----:B---3--:R-:W-:-:S13]  /*ec60*/  ISETP.GE.U32.AND.EX P0, PT, R17, UR5, PT, P0 ;  /* 0x0000000511007c0c */ /* 0x008fda000bf06100 */
[----:B------:R-:W-:Y:S05]  /*ec70*/  @P0 BRA `(.L_x_294) ;  /* 0x00000004005c0947 */ /* 0x000fea0003800000 */
        /* <DEDUP_REMOVED lines=18> */
.L_x_295:
[-CC-:B------:R-:W-:Y:S01]  /*eda0*/  SHF.R.U64 R11, R8, R12.reuse, R9.reuse ;  /* 0x0000000c080b7219 */ /* 0x180fe20000001209 */
[----:B------:R-:W0:Y:S01]  /*edb0*/  LDC.64 R20, c[0x0][0x640] ;  /* 0x00019000ff147b82 */ /* 0x000e220000000a00 */
[----:B------:R-:W-:Y:S01]  /*edc0*/  SHF.R.U32.HI R3, RZ, R12, R9 ;  /* 0x0000000cff037219 */ /* 0x000fe20000011609 */
[----:B------:R-:W-:Y:S01]  /*edd0*/  ULDC UR4, c[0x0][0x150] ;  /* 0x0000540000047ab9 */ /* 0x000fe20000000800 */
[----:B------:R-:W-:Y:S01]  /*ede0*/  IADD3 R7, P0, RZ, -R11, RZ ;  /* 0x8000000bff077210 */ /* 0x000fe20007f1e0ff */
[----:B------:R-:W-:Y:S01]  /*edf0*/  IMAD.MOV.U32 R4, RZ, RZ, R16 ;  /* 0x000000ffff047224 */ /* 0x000fe200078e0010 */
[----:B------:R-:W-:Y:S01]  /*ee00*/  I2FP.F32.U32 R6, R2 ;  /* 0x0000000200067245 */ /* 0x000fe20000201000 */
[----:B------:R-:W-:Y:S02]  /*ee10*/  IMAD.MOV.U32 R5, RZ, RZ, R17 ;  /* 0x000000ffff057224 */ /* 0x000fe400078e0011 */
[----:B------:R-:W1:Y:S01]  /*ee20*/  LDC R10, c[0x0][0x618] ;  /* 0x00018600ff0a7b82 */ /* 0x000e620000000800 */
[----:B------:R-:W-:-:S02]  /*ee30*/  IMAD.X R3, RZ, RZ, ~R3, P0 ;  /* 0x000000ffff037224 */ /* 0x000fc400000e0e03 */
[----:B------:R-:W-:Y:S01]  /*ee40*/  FMUL R9, R6, UR4 ;  /* 0x0000000406097c20 */ /* 0x000fe20008400000 */
[----:B------:R-:W-:Y:S01]  /*ee50*/  IMAD.WIDE.U32 R4, R7, R14, R4 ;  /* 0x0000000e07047225 */ /* 0x000fe200078e0004 */
[----:B------:R-:W-:-:S03]  /*ee60*/  ULDC UR4, c[0x0][0x154] ;  /* 0x0000550000047ab9 */ /* 0x000fc60000000800 */
[----:B------:R-:W-:Y:S01]  /*ee70*/  IMAD R6, R3, R14, RZ ;  /* 0x0000000e03067224 */ /* 0x000fe200078e02ff */
[----:B------:R-:W2:Y:S01]  /*ee80*/  LDC R13, c[0x0][0x144] ;  /* 0x00005100ff0d7b82 */ /* 0x000ea20000000800 */
[----:B------:R-:W3:Y:S02]  /*ee90*/  F2I.U32.TRUNC.NTZ R9, R9 ;  /* 0x0000000900097305 */ /* 0x000ee4000020f000 */
[----:B------:R-:W-:Y:S02]  /*eea0*/  IMAD R3, R7, R15, R6 ;  /* 0x0000000f07037224 */ /* 0x000fe400078e0206 */
[----:B------:R-:W-:Y:S02]  /*eeb0*/  IMAD.MOV.U32 R6, RZ, RZ, -0x1 ;  /* 0xffffffffff067424 */ /* 0x000fe400078e00ff */
[----:B------:R-:W-:Y:S01]  /*eec0*/  IMAD.IADD R3, R5, 0x1, R3 ;  /* 0x0000000105037824 */ /* 0x000fe200078e0203 */
[----:B------:R-:W4:Y:S01]  /*eed0*/  LDC R12, c[0x0][0x608] ;  /* 0x00018200ff0c7b82 */ /* 0x000f220000000800 */
[----:B------:R-:W-:-:S02]  /*eee0*/  I2FP.F32.U32 R5, R0 ;  /* 0x0000000000057245 */ /* 0x000fc40000201000 */
[----:B0-----:R-:W-:-:S03]  /*eef0*/  ISETP.NE.U32.AND P0, PT, R20, RZ, PT ;  /* 0x000000ff1400720c */ /* 0x001fc60003f05070 */
[----:B------:R-:W-:Y:S01]  /*ef00*/  FMUL R5, R5, UR4 ;  /* 0x0000000405057c20 */ /* 0x000fe20008400000 */
[----:B------:R-:W-:Y:S01]  /*ef10*/  ISETP.NE.AND.EX P0, PT, R21, RZ, PT, P0 ;  /* 0x000000ff1500720c */ /* 0x000fe20003f05300 */
[----:B------:R-:W0:Y:S01]  /*ef20*/  LDC R7, c[0x0][0x658] ;  /* 0x00019600ff077b82 */ /* 0x000e220000000800 */
[-C--:B-1----:R-:W-:Y:S01]  /*ef30*/  SHF.R.U64 R8, R4, R10.reuse, R3 ;  /* 0x0000000a04087219 */ /* 0x082fe20000001203 */
[----:B---3--:R-:W-:Y:S01]  /*ef40*/  IMAD.MOV R4, RZ, RZ, -R9 ;  /* 0x000000ffff047224 */ /* 0x008fe200078e0a09 */
[----:B------:R-:W-:Y:S02]  /*ef50*/  SHF.R.U32.HI R3, RZ, R10, R3 ;  /* 0x0000000aff037219 */ /* 0x000fe40000011603 */
[----:B------:R1:W3:Y:S03]  /*ef60*/  F2I.U32.TRUNC.NTZ R10, R5 ;  /* 0x00000005000a7305 */ /* 0x0002e6000020f000 */
[----:B------:R-:W1:Y:S01]  /*ef70*/  LDC R17, c[0x0][0x148] ;  /* 0x00005200ff117b82 */ /* 0x000e620000000800 */
[----:B--2---:R-:W-:-:S02]  /*ef80*/  IMAD R19, R13, R4, R2 ;  /* 0x000000040d137224 */ /* 0x004fc400078e0202 */
[----:B------:R-:W-:-:S05]  /*ef90*/  IMAD.MOV.U32 R4, RZ, RZ, 0x1 ;  /* 0x00000001ff047424 */ /* 0x000fca00078e00ff */
[----:B------:R-:W2:Y:S01]  /*efa0*/  LDC R14, c[0x0][0x600] ;  /* 0x00018000ff0e7b82 */ /* 0x000ea20000000800 */
[-CC-:B----4-:R-:W-:Y:S02]  /*efb0*/  SHF.R.U64 R13, R8, R12.reuse, R3.reuse ;  /* 0x0000000c080d7219 */ /* 0x190fe40000001203 */
[----:B------:R-:W-:-:S05]  /*efc0*/  SHF.R.U32.HI R2, RZ, R12, R3 ;  /* 0x0000000cff027219 */ /* 0x000fca0000011603 */
[----:B------:R-:W4:Y:S01]  /*efd0*/  LDC R16, c[0x0][0x648] ;  /* 0x00019200ff107b82 */ /* 0x000f220000000800 */
[-CC-:B0-----:R-:W-:Y:S02]  /*efe0*/  SHF.R.U64 R15, R13, R7.reuse, R2.reuse ;  /* 0x000000070d0f7219 */ /* 0x181fe40000001202 */
[-C--:B------:R-:W-:Y:S02]  /*eff0*/  SHF.L.U32 R6, R6, R7.reuse, RZ ;  /* 0x0000000706067219 */ /* 0x080fe400000006ff */
[-C--:B------:R-:W-:Y:S01]  /*f000*/  SHF.R.U32.HI R3, RZ, R7.reuse, R2 ;  /* 0x00000007ff037219 */ /* 0x080fe20000011602 */
[----:B------:R-:W-:Y:S01]  /*f010*/  IMAD.MOV.U32 R2, RZ, RZ, R15 ;  /* 0x000000ffff027224 */ /* 0x000fe200078e000f */
[----:B------:R-:W-:Y:S01]  /*f020*/  SHF.L.U32 R12, R4, R7, RZ ;  /* 0x00000007040c7219 */ /* 0x000fe200000006ff */
[----:B------:R-:W0:Y:S01]  /*f030*/  LDC R18, c[0x0][0x638] ;  /* 0x00018e00ff127b82 */ /* 0x000e220000000800 */
[----:B------:R-:W-:-:S07]  /*f040*/  LOP3.LUT R22, RZ, R6, RZ, 0x33, !PT ;  /* 0x00000006ff167212 */ /* 0x000fce00078e33ff */
        /* <DEDUP_REMOVED lines=12> */
.L_x_296:
[----:B----4-:R-:W-:Y:S01]  /*f110*/  SHF.R.U64 R3, R2, R16, R3 ;  /* 0x0000001002037219 */ /* 0x010fe20000001203 */
[----:B--2---:R-:W-:Y:S01]  /*f120*/  VIADD R5, R14, 0xffffffff ;  /* 0xffffffff0e057836 */ /* 0x004fe20000000000 */
[----:B------:R-:W-:Y:S01]  /*f130*/  LOP3.LUT R2, R13, R22, RZ, 0xc0, !PT ;  /* 0x000000160d027212 */ /* 0x000fe200078ec0ff */
[----:B------:R-:W-:Y:S02]  /*f140*/  IMAD.MOV R10, RZ, RZ, -R10 ;  /* 0x000000ffff0a7224 */ /* 0x000fe400078e0a0a */
[----:B------:R-:W-:Y:S02]  /*f150*/  IMAD.MOV R4, RZ, RZ, -R3 ;  /* 0x000000ffff047224 */ /* 0x000fe400078e0a03 */
[----:B------:R-:W-:Y:S01]  /*f160*/  IMAD R2, R12, R3, R2 ;  /* 0x000000030c027224 */ /* 0x000fe200078e0202 */
[----:B------:R-:W-:Y:S01]  /*f170*/  LOP3.LUT R3, R8, R5, RZ, 0xc0, !PT ;  /* 0x0000000508037212 */ /* 0x000fe200078ec0ff */
[----:B------:R-:W-:Y:S02]  /*f180*/  @P4 IMAD R19, R17, R10, R0 ;  /* 0x0000000a11134224 */ /* 0x000fe400078e0200 */
[----:B0-----:R-:W-:-:S02]  /*f190*/  IMAD R0, R4, R18, R15 ;  /* 0x0000001204007224 */ /* 0x001fc400078e020f */
[----:B------:R-:W-:Y:S02]  /*f1a0*/  IMAD R5, R2, R23, R19 ;  /* 0x0000001702057224 */ /* 0x000fe400078e0213 */
[----:B------:R-:W-:Y:S02]  /*f1b0*/  IMAD R0, R0, R14, R3 ;  /* 0x0000000e00007224 */ /* 0x000fe400078e0203 */
[----:B------:R-:W-:-:S03]  /*f1c0*/  IMAD.MOV.U32 R4, RZ, RZ, 0x1 ;  /* 0x00000001ff047424 */ /* 0x000fc600078e00ff */
[----:B------:R-:W-:Y:S02]  /*f1d0*/  SEL R6, R0, R5, !P4 ;  /* 0x0000000500067207 */ /* 0x000fe40006000000 */
[----:B------:R-:W-:-:S07]  /*f1e0*/  SEL R5, R5, R0, !P4 ;  /* 0x0000000005057207 */ /* 0x000fce0006000000 */
.L_x_294:
[----:B------:R-:W-:-:S08]  /*f1f0*/  NOP ;  /* 0x0000000000007918 */ /* 0x000fd00000000000 */
[----:B------:R-:W0:-:S00]  /*f200*/  USETMAXREG.DEALLOC.CTAPOOL 0x28 ;  /* 0x00000028000079c8 */ /* 0x000e0000080e0500 */
[----:B------:R-:W-:-:S13]  /*f210*/  ISETP.NE.AND P0, PT, RZ, UR8, PT ;  /* 0x00000008ff007c0c */ /* 0x000fda000bf05270 */
[----:B------:R-:W-:Y:S05]  /*f220*/  @P0 EXIT ;  /* 0x000000000000094d */ /* 0x000fea0003800000 */
[----:B0-----:R-:W-:Y:S01]  /*f230*/  LOP3.LUT P0, RZ, R4, 0xff, RZ, 0xc0, !PT ;  /* 0x000000ff04ff7812 */ /* 0x001fe2000780c0ff */
[----:B------:R-:W-:Y:S02]  /*f240*/  IMAD.MOV.U32 R0, RZ, RZ, 0x1 ;  /* 0x00000001ff007424 */ /* 0x000fe400078e00ff */
[----:B------:R-:W-:-:S10]  /*f250*/  IMAD.MOV.U32 R8, RZ, RZ, RZ ;  /* 0x000000ffff087224 */ /* 0x000fd400078e00ff */
[----:B------:R-:W-:Y:S05]  /*f260*/  @!P0 BRA `(.L_x_297) ;  /* 0x0000000c00548947 */ /* 0x000fea0003800000 */
[----:B------:R-:W0:Y:S01]  /*f270*/  S2R R2, SR_TID.X ;  /* 0x0000000000027919 */ /* 0x000e220000002100 */
[----:B------:R-:W-:Y:S01]  /*f280*/  ULDC UR4, c[0x0][0x28c] ;  /* 0x0000a30000047ab9 */ /* 0x000fe20000000800 */
[----:B------:R-:W-:Y:S01]  /*f290*/  ULDC UR6, c[0x0][0x658] ;  /* 0x0001960000067ab9 */ /* 0x000fe20000000800 */
[----:B------:R-:W-:Y:S01]  /*f2a0*/  UIADD3 UR10, UR4, 0x7f, URZ ;  /* 0x0000007f040a7890 */ /* 0x000fe2000fffe03f */
[----:B------:R-:W-:Y:S01]  /*f2b0*/  BSSY B0, `(.L_x_297) ;  /* 0x00000d0000007945 */ /* 0x000fe20003800000 */
[----:B------:R-:W-:Y:S01]  /*f2c0*/  UMOV UR7, 0xffffffff ;  /* 0xffffffff00077882 */ /* 0x000fe20000000000 */
[----:B------:R-:W-:Y:S01]  /*f2d0*/  ULDC UR5, c[0x0][0x600] ;  /* 0x0001800000057ab9 */ /* 0x000fe20000000800 */
[----:B------:R-:W-:Y:S01]  /*f2e0*/  UMOV UR9, 0x1 ;  /* 0x0000000100097882 */ /* 0x000fe20000000000 */
[----:B------:R-:W-:Y:S01]  /*f2f0*/  USHF.L.U32 UR7, UR7, UR6, URZ ;  /* 0x0000000607077299 */ /* 0x000fe2000800063f */
[----:B------:R-:W-:Y:S01]  /*f300*/  IMAD.MOV.U32 R9, RZ, RZ, 0x1 ;  /* 0x00000001ff097424 */ /* 0x000fe200078e00ff */
[----:B------:R-:W-:Y:S01]  /*f310*/  UIADD3 UR4, UR5, -0x1, URZ ;  /* 0xffffffff05047890 */ /* 0x000fe2000fffe03f */
[----:B------:R-:W-:Y:S01]  /*f320*/  IMAD.MOV.U32 R0, RZ, RZ, 0x1 ;  /* 0x00000001ff007424 */ /* 0x000fe200078e00ff */
[----:B------:R-:W-:Y:S01]  /*f330*/  USHF.R.S32.HI UR11, URZ, 0x1f, UR10 ;  /* 0x0000001f3f0b7899 */ /* 0x000fe2000801140a */
[----:B------:R-:W-:Y:S01]  /*f340*/  IMAD.MOV.U32 R8, RZ, RZ, RZ ;  /* 0x000000ffff087224 */ /* 0x000fe200078e00ff */
[----:B------:R-:W-:Y:S01]  /*f350*/  ULDC UR8, c[0x0][0xc] ;  /* 0x0000030000087ab9 */ /* 0x000fe20000000800 */
[----:B------:R-:W-:-:S02]  /*f360*/  USHF.L.U32 UR5, UR9, UR6, URZ ;  /* 0x0000000609057299 */ /* 0x000fc4000800063f */
[----:B------:R-:W-:Y:S01]  /*f370*/  ULEA.HI UR11, UR11, UR10, URZ, 0x7 ;  /* 0x0000000a0b0b7291 */ /* 0x000fe2000f8f383f */
[----:B------:R-:W-:Y:S01]  /*f380*/  ULDC UR9, c[0x0][0x10] ;  /* 0x0000040000097ab9 */ /* 0x000fe20000000800 */
[----:B------:R-:W-:Y:S02]  /*f390*/  ULOP3.LUT UR6, URZ, UR7, URZ, 0x33, !UPT ;  /* 0x000000073f067292 */ /* 0x000fe4000f8e333f */
[----:B------:R-:W-:Y:S01]  /*f3a0*/  UIMAD.WIDE.U32 UR8, UR8, UR9, URZ ;  /* 0x00000009080872a5 */ /* 0x000fe2000f8e003f */
[----:B------:R-:W-:Y:S01]  /*f3b0*/  ULDC UR7, c[0x0][0x14] ;  /* 0x0000050000077ab9 */ /* 0x000fe20000000800 */
[----:B------:R-:W-:Y:S02]  /*f3c0*/  USHF.R.S32.HI UR20, URZ, 0x7, UR11 ;  /* 0x000000073f147899 */ /* 0x000fe4000801140b */
[----:B------:R-:W-:Y:S02]  /*f3d0*/  UIMAD.WIDE.U32 UR22, UR8, UR7, URZ ;  /* 0x00000007081672a5 */ /* 0x000fe4000f8e003f */
[----:B------:R-:W-:-:S02]  /*f3e0*/  UIMAD UR18, UR9, UR7, URZ ;  /* 0x00000007091272a4 */ /* 0x000fc4000f8e023f */
[----:B------:R-:W-:Y:S01]  /*f3f0*/  ULOP3.LUT UR26, UR13, 0x2, URZ, 0xfc, !UPT ;  /* 0x000000020d1a7892 */ /* 0x000fe2000f8efc3f */
[C---:B0-----:R-:W-:Y:S01]  /*f400*/  LOP3.LUT P3, RZ, R2.reuse, 0x7f, RZ, 0xc0, !PT ;  /* 0x0000007f02ff7812 */ /* 0x041fe2000786c0ff */
[----:B------:R-:W-:Y:S01]  /*f410*/  UIADD3 UR18, UR23, UR18, URZ ;  /* 0x0000001217127290 */ /* 0x000fe2000fffe03f */
[----:B------:R-:W-:Y:S01]  /*f420*/  LOP3.LUT P0, RZ, R2, 0x1f, RZ, 0xc0, !PT ;  /* 0x0000001f02ff7812 */ /* 0x000fe2000780c0ff */
[----:B------:R-:W-:Y:S01]  /*f430*/  UIADD3 UR27, UR20, 0x1, URZ ;  /* 0x00000001141b7890 */ /* 0x000fe2000fffe03f */
[----:B------:R-:W-:Y:S02]  /*f440*/  ULDC.64 UR24, c[0x0][0x198] ;  /* 0x0000660000187ab9 */ /* 0x000fe40000000a00 */
[----:B------:R-:W-:-:S13]  /*f450*/  PLOP3.LUT P0, PT, P0, P3, PT, 0x8a, 0x0 ;  /* 0x000000000000781c */ /* 0x000fda0000707172 */
.L_x_309:
[----:B------:R-:W-:-:S03]  /*f460*/  UMOV UR7, 0xffffffff ;  /* 0xffffffff00077882 */ /* 0x000fc60000000000 */
[----:B------:R-:W-:Y:S05]  /*f470*/  BRA.DIV UR7, `(.L_x_298) ;  /* 0x0000000e07847947 */ /* 0x000fea000b800000 */
[----:B------:R-:W-:-:S13]  /*f480*/  ELECT P1, URZ, PT ;  /* 0x00000000003f782f */ /* 0x000fda0003820000 */
.L_x_318:
[----:B------:R-:W0:Y:S01]  /*f490*/  LDC R2, c[0x0][0x28c] ;  /* 0x0000a300ff027b82 */ /* 0x000e220000000800 */
[----:B------:R-:W-:Y:S01]  /*f4a0*/  BSSY B1, `(.L_x_299) ;  /* 0x0000038000017945 */ /* 0x000fe20003800000 */
[----:B0-----:R-:W-:-:S13]  /*f4b0*/  ISETP.LT.OR P1, PT, R2, 0x1, !P1 ;  /* 0x000000010200780c */ /* 0x001fda0004f21670 */
[----:B------:R-:W-:Y:S05]  /*f4c0*/  @P1 BRA `(.L_x_300) ;  /* 0x0000000000d41947 */ /* 0x000fea0003800000 */
[----:B------:R-:W-:Y:S02]  /*f4d0*/  IMAD.SHL.U32 R6, R6, 0x80, RZ ;  /* 0x0000008006067824 */ /* 0x000fe400078e00ff */
[----:B------:R-:W-:Y:S02]  /*f4e0*/  IMAD.SHL.U32 R7, R5, 0x100, RZ ;  /* 0x0000010005077824 */ /* 0x000fe400078e00ff */
[----:B------:R-:W-:Y:S02]  /*f4f0*/  IMAD.MOV.U32 R12, RZ, RZ, RZ ;  /* 0x000000ffff0c7224 */ /* 0x000fe400078e00ff */
[----:B------:R-:W-:Y:S02]  /*f500*/  IMAD.U32 R14, RZ, RZ, UR27 ;  /* 0x0000001bff0e7e24 */ /* 0x000fe4000f8e00ff */
[----:B------:R-:W-:Y:S02]  /*f510*/  IMAD.MOV.U32 R2, RZ, RZ, R0 ;  /* 0x000000ffff027224 */ /* 0x000fe400078e0000 */
[----:B------:R-:W-:-:S07]  /*f520*/  IMAD.MOV.U32 R3, RZ, RZ, R8 ;  /* 0x000000ffff037224 */ /* 0x000fce00078e0008 */
.L_x_304:
[----:B------:R-:W0:Y:S01]  /*f530*/  S2R R5, SR_CgaCtaId ;  /* 0x0000000000057919 */ /* 0x000e220000008800 */
[----:B------:R-:W-:-:S04]  /*f540*/  MOV R4, 0x400 ;  /* 0x0000040000047802 */ /* 0x000fc80000000f00 */
[----:B0-----:R-:W-:Y:S02]  /*f550*/  LEA R10, R5, R4, 0x18 ;  /* 0x00000004050a7211 */ /* 0x001fe400078ec0ff */
[----:B------:R-:W-:Y:S01]  /*f560*/  SHF.L.U32 R4, R2, 0x1f, RZ ;  /* 0x0000001f02047819 */ /* 0x000fe200000006ff */
[----:B------:R-:W0:Y:S02]  /*f570*/  @!P3 LDC R5, c[0x0][0x500] ;  /* 0x00014000ff05bb82 */ /* 0x000e240000000800 */
[----:B------:R-:W-:-:S04]  /*f580*/  IMAD R13, R3, 0x8, R10 ;  /* 0x00000008030d7824 */ /* 0x000fc800078e020a */
[----:B------:R-:W1:Y:S02]  /*f590*/  SYNCS.PHASECHK.TRANS64.TRYWAIT P1, [R13+URZ+0x10], R4 ;  /* 0x000010040d0075a7 */ /* 0x000e64000802017f */
[----:B-1----:R-:W-:Y:S05]  /*f5a0*/  @!P1 BRA `(.L_x_301) ;  /* 0x0000000c00589947 */ /* 0x002fea0003800000 */
.L_x_319:
[----:B------:R-:W-:Y:S01]  /*f5b0*/  UPRMT UR7, UR26, 0x9910, URZ ;  /* 0x000099101a077896 */ /* 0x000fe2000800003f */
[----:B0-----:R0:W-:Y:S03]  /*f5c0*/  @!P3 SYNCS.ARRIVE.TRANS64 RZ, [R13+URZ], R5 ;  /* 0x000000050dffb9a7 */ /* 0x0011e6000800003f */
[----:B------:R-:W-:-:S06]  /*f5d0*/  UISETP.NE.AND UP0, UPT, UR7, 0x2, UPT ;  /* 0x000000020700788c */ /* 0x000fcc000bf05270 */
[----:B------:R-:W-:-:S13]  /*f5e0*/  PLOP3.LUT P1, PT, PT, PT, UP0, 0x80, 0x0 ;  /* 0x000000000000781c */ /* 0x000fda0003f2f008 */
[----:B0-----:R-:W-:Y:S05]  /*f5f0*/  @P1 BRA `(.L_x_302) ;  /* 0x0000000000041947 */ /* 0x001fea0003800000 */
[----:B------:R-:W-:Y:S01]  /*f600*/  BPT.TRAP 0x1 ;  /* 0x000000040000795c */ /* 0x000fe20000300000 */
.L_x_302:
[----:B------:R-:W-:Y:S05]  /*f610*/  @P0 BRA `(.L_x_303) ;  /* 0x0000000000040947 */ /* 0x000fea0003800000 */
[----:B------:R-:W-:Y:S01]  /*f620*/  BPT.TRAP 0x1 ;  /* 0x000000040000795c */ /* 0x000fe20000300000 */
.L_x_303:
[--C-:B-1----:R-:W-:Y:S01]  /*f630*/  IMAD R4, R3, 0x8000, R10.reuse ;  /* 0x0000800003047824 */ /* 0x102fe200078e020a */
[----:B------:R-:W-:Y:S01]  /*f640*/  R2UR UR9, R13 ;  /* 0x000000000d0972ca */ /* 0x000fe200000e0000 */
[----:B------:R-:W-:Y:S01]  /*f650*/  IMAD R10, R3, 0x4000, R10 ;  /* 0x00004000030a7824 */ /* 0x000fe200078e020a */
[----:B------:R-:W-:Y:S01]  /*f660*/  UIADD3 UR14, UP0, UR24, 0xf0, URZ ;  /* 0x000000f0180e7890 */ /* 0x000fe2000ff1e03f */
[----:B------:R-:W-:Y:S01]  /*f670*/  VIADD R14, R14, 0xffffffff ;  /* 0xffffffff0e0e7836 */ /* 0x000fe20000000000 */
[----:B------:R-:W-:Y:S01]  /*f680*/  R2UR UR7, R4 ;  /* 0x00000000040772ca */ /* 0x000fe200000e0000 */
[----:B------:R-:W-:Y:S01]  /*f690*/  UIADD3 UR28, UP1, UR24, 0x1f0, URZ ;  /* 0x000001f0181c7890 */ /* 0x000fe2000ff3e03f */
[----:B------:R-:W-:Y:S01]  /*f6a0*/  R2UR UR8, R10 ;  /* 0x000000000a0872ca */ /* 0x000fe200000e0000 */
[----:B------:R-:W-:Y:S01]  /*f6b0*/  UIADD3.X UR15, URZ, UR25, URZ, UP0, !UPT ;  /* 0x000000193f0f7290 */ /* 0x000fe200087fe43f */
[----:B------:R-:W-:Y:S01]  /*f6c0*/  R2UR UR11, R7 ;  /* 0x00000000070b72ca */ /* 0x000fe200000e0000 */
[----:B------:R-:W-:Y:S01]  /*f6d0*/  VIADD R3, R3, 0x1 ;  /* 0x0000000103037836 */ /* 0x000fe20000000000 */
[----:B------:R-:W-:Y:S01]  /*f6e0*/  R2UR UR10, R12 ;  /* 0x000000000c0a72ca */ /* 0x000fe200000e0000 */
[----:B------:R-:W-:Y:S01]  /*f6f0*/  UIADD3.X UR29, URZ, UR25, URZ, UP1, !UPT ;  /* 0x000000193f1d7290 */ /* 0x000fe20008ffe43f */
[----:B------:R-:W-:Y:S01]  /*f700*/  R2UR UR12, R11 ;  /* 0x000000000b0c72ca */ /* 0x000fe200000e0000 */
[----:B------:R-:W-:Y:S01]  /*f710*/  UMOV UR16, 0x0 ;  /* 0x0000000000107882 */ /* 0x000fe20000000000 */
[----:B------:R-:W-:Y:S01]  /*f720*/  R2UR UR21, R6 ;  /* 0x00000000061572ca */ /* 0x000fe200000e0000 */
[----:B------:R-:W-:Y:S01]  /*f730*/  UMOV UR17, 0x10000000 ;  /* 0x1000000000117882 */ /* 0x000fe20000000000 */
[----:B------:R-:W-:Y:S01]  /*f740*/  ISETP.GT.AND P2, PT, R14, 0x1, PT ;  /* 0x000000010e00780c */ /* 0x000fe20003f44270 */
[----:B------:R-:W-:Y:S01]  /*f750*/  UIADD3 UR7, UR7, 0x100, URZ ;  /* 0x0000010007077890 */ /* 0x000fe2000fffe03f */
[----:B------:R-:W-:Y:S01]  /*f760*/  ISETP.NE.AND P1, PT, R3, 0x2, PT ;  /* 0x000000020300780c */ /* 0x000fe20003f25270 */
[----:B------:R-:W-:Y:S01]  /*f770*/  UIADD3 UR19, UR8, 0x10100, URZ ;  /* 0x0001010008137890 */ /* 0x000fe2000fffe03f */
[----:B------:R-:W-:-:S02]  /*f780*/  VIADD R12, R12, 0x80 ;  /* 0x000000800c0c7836 */ /* 0x000fc40000000000 */
[----:B------:R-:W-:Y:S02]  /*f790*/  SEL R5, RZ, 0x1, P1 ;  /* 0x00000001ff057807 */ /* 0x000fe40000800000 */
[----:B------:R-:W-:Y:S01]  /*f7a0*/  UMOV UR8, UR7 ;  /* 0x0000000700087c82 */ /* 0x000fe20008000000 */
[----:B------:R-:W-:Y:S01]  /*f7b0*/  SEL R3, R3, RZ, P1 ;  /* 0x000000ff03037207 */ /* 0x000fe20000800000 */
[----:B------:R0:W-:Y:S01]  /*f7c0*/  UTMALDG.3D [UR8], [UR14], desc[UR16] ;  /* 0x000010080e0075b4 */ /* 0x0001e20008011000 */
[----:B------:R-:W-:Y:S01]  /*f7d0*/  LOP3.LUT R2, R2, R5, RZ, 0x3c, !PT ;  /* 0x0000000502027212 */ /* 0x000fe200078e3cff */
[----:B0-----:R-:W-:Y:S01]  /*f7e0*/  UMOV UR8, UR19 ;  /* 0x0000001300087c82 */ /* 0x001fe20008000000 */
[----:B------:R-:W-:Y:S02]  /*f7f0*/  UMOV UR11, UR21 ;  /* 0x00000015000b7c82 */ /* 0x000fe40008000000 */
[----:B------:R0:W-:Y:S02]  /*f800*/  UTMALDG.3D [UR8], [UR28], desc[UR16] ;  /* 0x000010081c0075b4 */ /* 0x0001e40008011000 */
[----:B0-----:R-:W-:Y:S05]  /*f810*/  @P2 BRA `(.L_x_304) ;  /* 0xfffffffc00442947 */ /* 0x001fea000383ffff */
.L_x_300:
[----:B------:R-:W-:Y:S05]  /*f820*/  BSYNC B1 ;  /* 0x0000000000017941 */ /* 0x000fea0003800000 */
.L_x_299:
[----:B------:R-:W2:Y:S01]  /*f830*/  LDL.LU R15, [R1+0x70] ;  /* 0x00007000010f7983 */ /* 0x000ea20000300800 */
[----:B------:R-:W-:Y:S01]  /*f840*/  LOP3.LUT P5, RZ, R9, 0xff, RZ, 0xc0, !PT ;  /* 0x000000ff09ff7812 */ /* 0x000fe200078ac0ff */
[----:B------:R-:W-:Y:S01]  /*f850*/  VIADD R8, R8, UR20 ;  /* 0x0000001408087c36 */ /* 0x000fe20008000000 */
[----:B------:R-:W-:Y:S01]  /*f860*/  ULDC.64 UR8, c[0x0][0x650] ;  /* 0x0001940000087ab9 */ /* 0x000fe20000000a00 */
[----:B------:R-:W3:Y:S01]  /*f870*/  LDL.LU R13, [R1+0x74] ;  /* 0x00007400010d7983 */ /* 0x000ee20000300800 */
[----:B------:R-:W-:Y:S01]  /*f880*/  IMAD.U32 R5, RZ, RZ, UR20 ;  /* 0x00000014ff057e24 */ /* 0x000fe2000f8e00ff */
[----:B------:R-:W-:Y:S01]  /*f890*/  BSSY B1, `(.L_x_305) ;  /* 0x000006f000017945 */ /* 0x000fe20003800000 */
[----:B------:R-:W-:Y:S01]  /*f8a0*/  ISETP.GT.U32.AND P1, PT, R8, 0x1, PT ;  /* 0x000000010800780c */ /* 0x000fe20003f24070 */
[----:B------:R-:W-:Y:S01]  /*f8b0*/  IMAD.MOV.U32 R6, RZ, RZ, -0x1 ;  /* 0xffffffffff067424 */ /* 0x000fe200078e00ff */
[----:B------:R-:W-:Y:S01]  /*f8c0*/  SHF.R.U32.HI R2, RZ, 0x1, R8 ;  /* 0x00000001ff027819 */ /* 0x000fe20000011608 */
[----:B------:R-:W-:Y:S01]  /*f8d0*/  IMAD.MOV.U32 R11, RZ, RZ, -0x1 ;  /* 0xffffffffff0b7424 */ /* 0x000fe200078e00ff */
[----:B------:R-:W-:Y:S01]  /*f8e0*/  ISETP.LT.U32.AND P1, PT, R5, 0x2, P1 ;  /* 0x000000020500780c */ /* 0x000fe20000f21070 */
[----:B------:R-:W-:Y:S01]  /*f8f0*/  IMAD.MOV.U32 R5, RZ, RZ, -0x1 ;  /* 0xffffffffff057424 */ /* 0x000fe200078e00ff */
[----:B------:R-:W-:Y:S01]  /*f900*/  LOP3.LUT R2, R2, 0x1, RZ, 0xc0, !PT ;  /* 0x0000000102027812 */ /* 0x000fe200078ec0ff */
[----:B------:R-:W0:Y:S01]  /*f910*/  @P5 S2R R4, SR_CgaCtaId ;  /* 0x0000000000045919 */ /* 0x000e220000008800 */
[----:B------:R-:W-:-:S02]  /*f920*/  @P5 MOV R3, 0x400 ;  /* 0x0000040000035802 */ /* 0x000fc40000000f00 */
[----:B------:R-:W-:Y:S01]  /*f930*/  ISETP.NE.U32.AND P2, PT, R2, 0x1, PT ;  /* 0x000000010200780c */ /* 0x000fe20003f45070 */
[----:B------:R-:W-:Y:S01]  /*f940*/  IMAD.U32 R2, RZ, RZ, UR20 ;  /* 0x00000014ff027e24 */ /* 0x000fe2000f8e00ff */
[----:B------:R-:W-:Y:S02]  /*f950*/  LOP3.LUT R8, R8, 0x1, RZ, 0xc0, !PT ;  /* 0x0000000108087812 */ /* 0x000fe400078ec0ff */
[----:B------:R-:W-:Y:S02]  /*f960*/  PRMT R9, RZ, 0x7610, R9 ;  /* 0x00007610ff097816 */ /* 0x000fe40000000009 */
[----:B------:R-:W-:-:S04]  /*f970*/  ISETP.GT.U32.AND P2, PT, R2, 0x1, !P2 ;  /* 0x000000010200780c */ /* 0x000fc80005744070 */
[----:B------:R-:W-:Y:S02]  /*f980*/  SEL R2, RZ, 0x1, !P2 ;  /* 0x00000001ff027807 */ /* 0x000fe40005000000 */
[----:B0-----:R-:W-:-:S04]  /*f990*/  @P5 LEA R3, R4, R3, 0x18 ;  /* 0x0000000304035211 */ /* 0x001fc800078ec0ff */
[----:B------:R0:W-:Y:S02]  /*f9a0*/  @P5 SYNCS.ARRIVE.TRANS64.A1T0 RZ, [R3+URZ+0x38], RZ ;  /* 0x000038ff03ff59a7 */ /* 0x0001e4000810003f */
[----:B0-----:R-:W-:-:S04]  /*f9b0*/  SEL R3, RZ, 0x1, !P1 ;  /* 0x00000001ff037807 */ /* 0x001fc80004800000 */
[----:B------:R-:W-:Y:S02]  /*f9c0*/  LOP3.LUT R0, R2, R0, R3, 0x96, !PT ;  /* 0x0000000002007212 */ /* 0x000fe400078e9603 */
[----:B------:R-:W-:Y:S02]  /*f9d0*/  PRMT R2, RZ, 0x7610, R2 ;  /* 0x00007610ff027816 */ /* 0x000fe40000000002 */
[----:B---3--:R-:W-:-:S04]  /*f9e0*/  IADD3 R13, P5, R13, UR22, RZ ;  /* 0x000000160d0d7c10 */ /* 0x008fc8000ffbe0ff */
[----:B--2---:R-:W-:Y:S01]  /*f9f0*/  IADD3.X R15, R15, UR18, RZ, P5, !PT ;  /* 0x000000120f0f7c10 */ /* 0x004fe2000affe4ff */
[----:B------:R0:W-:Y:S01]  /*fa00*/  STL [R1+0x74], R13 ;  /* 0x0000740d01007387 */ /* 0x0001e20000100800 */
[----:B------:R-:W-:-:S03]  /*fa10*/  ISETP.GE.U32.AND P5, PT, R13, UR8, PT ;  /* 0x000000080d007c0c */ /* 0x000fc6000bfa6070 */
[----:B------:R0:W-:Y:S01]  /*fa20*/  STL [R1+0x70], R15 ;  /* 0x0000700f01007387 */ /* 0x0001e20000100800 */
[----:B------:R-:W-:-:S13]  /*fa30*/  ISETP.GE.U32.AND.EX P1, PT, R15, UR9, PT, P5 ;  /* 0x000000090f007c0c */ /* 0x000fda000bf26150 */
[----:B0-----:R-:W-:Y:S05]  /*fa40*/  @P1 BRA `(.L_x_306) ;  /* 0x00000004004c1947 */ /* 0x001fea0003800000 */
[----:B------:R-:W-:Y:S01]  /*fa50*/  ULDC.64 UR8, c[0x0][0x628] ;  /* 0x00018a0000087ab9 */ /* 0x000fe20000000a00 */
[----:B------:R-:W0:Y:S01]  /*fa60*/  S2R R12, SR_CTAID.X ;  /* 0x00000000000c7919 */ /* 0x000e220000002500 */
[----:B------:R-:W-:Y:S01]  /*fa70*/  ISETP.NE.U32.AND P1, PT, RZ, UR8, PT ;  /* 0x00000008ff007c0c */ /* 0x000fe2000bf25070 */
[----:B------:R-:W-:Y:S01]  /*fa80*/  ULDC UR10, c[0x0][0x630] ;  /* 0x00018c00000a7ab9 */ /* 0x000fe20000000800 */
[----:B------:R-:W-:Y:S01]  /*fa90*/  IMAD.MOV.U32 R2, RZ, RZ, R13 ;  /* 0x000000ffff027224 */ /* 0x000fe200078e000d */
[----:B------:R-:W1:Y:S01]  /*faa0*/  S2R R10, SR_CTAID.Y ;  /* 0x00000000000a7919 */ /* 0x000e620000002600 */
[----:B------:R-:W-:Y:S01]  /*fab0*/  ISETP.NE.AND.EX P1, PT, RZ, UR9, PT, P1 ;  /* 0x00000009ff007c0c */ /* 0x000fe2000bf25310 */
[----:B------:R-:W-:-:S12]  /*fac0*/  IMAD.MOV.U32 R3, RZ, RZ, R15 ;  /* 0x000000ffff037224 */ /* 0x000fd800078e000f */
[----:B------:R-:W-:Y:S05]  /*fad0*/  @!P1 BRA `(.L_x_307) ;  /* 0x0000000000289947 */ /* 0x000fea0003800000 */
[----:B------:R-:W-:Y:S02]  /*fae0*/  ULDC UR7, c[0x0][0x634] ;  /* 0x00018d0000077ab9 */ /* 0x000fe40000000800 */
[----:B------:R-:W-:-:S05]  /*faf0*/  IADD3 R7, P1, R13, UR7, RZ ;  /* 0x000000070d077c10 */ /* 0x000fca000ff3e0ff */
[----:B------:R-:W-:-:S04]  /*fb00*/  IMAD.X R11, RZ, RZ, R15, P1 ;  /* 0x000000ffff0b7224 */ /* 0x000fc800008e060f */
[----:B------:R-:W-:-:S04]  /*fb10*/  IMAD.WIDE.U32 R4, R11, UR8, RZ ;  /* 0x000000080b047c25 */ /* 0x000fc8000f8e00ff */
[----:B------:R-:W-:-:S04]  /*fb20*/  IMAD.WIDE.U32 R4, P1, R7, UR9, R4 ;  /* 0x0000000907047c25 */ /* 0x000fc8000f820004 */
[----:B------:R-:W-:-:S04]  /*fb30*/  IMAD.WIDE.U32 R6, R7, UR8, RZ ;  /* 0x0000000807067c25 */ /* 0x000fc8000f8e00ff */
[----:B------:R-:W-:Y:S01]  /*fb40*/  IMAD.X R3, RZ, RZ, RZ, P1 ;  /* 0x000000ffff037224 */ /* 0x000fe200008e06ff */
[----:B------:R-:W-:Y:S01]  /*fb50*/  IADD3 RZ, P1, R7, R4, RZ ;  /* 0x0000000407ff7210 */ /* 0x000fe20007f3e0ff */
[----:B------:R-:W-:-:S04]  /*fb60*/  IMAD.MOV.U32 R2, RZ, RZ, R5 ;  /* 0x000000ffff027224 */ /* 0x000fc800078e0005 */
[----:B------:R-:W-:-:S08]  /*fb70*/  IMAD.WIDE.U32.X R2, R11, UR9, R2, P1 ;  /* 0x000000090b027c25 */ /* 0x000fd000088e0402 */
.L_x_307:
[--C-:B------:R-:W-:Y:S01]  /*fb80*/  SHF.R.U64 R11, R2, UR10, R3.reuse ;  /* 0x0000000a020b7c19 */ /* 0x100fe20008001203 */
[----:B------:R-:W-:Y:S01]  /*fb90*/  ULDC.64 UR8, c[0x0][0x620] ;  /* 0x0001880000087ab9 */ /* 0x000fe20000000a00 */
[----:B------:R-:W-:Y:S01]  /*fba0*/  SHF.R.U32.HI R2, RZ, UR10, R3 ;  /* 0x0000000aff027c19 */ /* 0x000fe20008011603 */
[----:B------:R-:W-:Y:S01]  /*fbb0*/  IMAD.MOV.U32 R3, RZ, RZ, R15 ;  /* 0x000000ffff037224 */ /* 0x000fe200078e000f */
[----:B------:R-:W-:Y:S01]  /*fbc0*/  IADD3 R5, P1, RZ, -R11, RZ ;  /* 0x8000000bff057210 */ /* 0x000fe20007f3e0ff */
[----:B------:R-:W-:Y:S01]  /*fbd0*/  ULDC UR7, c[0x0][0x150] ;  /* 0x0000540000077ab9 */ /* 0x000fe20000000800 */
[----:B0-----:R-:W-:Y:S01]  /*fbe0*/  I2FP.F32.U32 R6, R12 ;  /* 0x0000000c00067245 */ /* 0x001fe20000201000 */
[----:B------:R-:W0:Y:S01]  /*fbf0*/  LDC R7, c[0x0][0x144] ;  /* 0x00005100ff077b82 */ /* 0x000e220000000800 */
[----:B------:R-:W-:Y:S01]  /*fc00*/  ULDC.64 UR10, c[0x0][0x640] ;  /* 0x00019000000a7ab9 */ /* 0x000fe20000000a00 */
[----:B------:R-:W-:Y:S01]  /*fc10*/  IMAD.X R2, RZ, RZ, ~R2, P1 ;  /* 0x000000ffff027224 */ /* 0x000fe200008e0e02 */
[----:B------:R-:W-:Y:S01]  /*fc20*/  ISETP.NE.U32.AND P1, PT, RZ, UR10, PT ;  /* 0x0000000aff007c0c */ /* 0x000fe2000bf25070 */
[----:B------:R-:W-:Y:S01]  /*fc30*/  FMUL R6, R6, UR7 ;  /* 0x0000000706067c20 */ /* 0x000fe20008400000 */
[----:B------:R-:W-:Y:S01]  /*fc40*/  ULDC UR7, c[0x0][0x618] ;  /* 0x0001860000077ab9 */ /* 0x000fe20000000800 */
[----:B------:R-:W-:Y:S01]  /*fc50*/  IMAD R4, R2, UR8, RZ ;  /* 0x0000000802047c24 */ /* 0x000fe2000f8e02ff */
[----:B------:R-:W-:Y:S01]  /*fc60*/  ISETP.NE.AND.EX P1, PT, RZ, UR11, PT, P1 ;  /* 0x0000000bff007c0c */ /* 0x000fe2000bf25310 */
[----:B------:R-:W-:Y:S01]  /*fc70*/  IMAD.MOV.U32 R2, RZ, RZ, R13 ;  /* 0x000000ffff027224 */ /* 0x000fe200078e000d */
[----:B------:R-:W2:Y:S01]  /*fc80*/  LDC R15, c[0x0][0x148] ;  /* 0x00005200ff0f7b82 */ /* 0x000ea20000000800 */
[----:B------:R-:W3:Y:S02]  /*fc90*/  F2I.U32.TRUNC.NTZ R6, R6 ;  /* 0x0000000600067305 */ /* 0x000ee4000020f000 */
[----:B------:R-:W-:Y:S01]  /*fca0*/  IMAD.WIDE.U32 R2, R5, UR8, R2 ;  /* 0x0000000805027c25 */ /* 0x000fe2000f8e0002 */
[----:B------:R-:W-:-:S03]  /*fcb0*/  ULDC UR8, c[0x0][0x154] ;  /* 0x0000550000087ab9 */ /* 0x000fc60000000800 */
[----:B------:R-:W-:Y:S01]  /*fcc0*/  IMAD R5, R5, UR9, R4 ;  /* 0x0000000905057c24 */ /* 0x000fe2000f8e0204 */
[----:B------:R-:W-:-:S03]  /*fcd0*/  ULDC UR9, c[0x0][0x608] ;  /* 0x0001820000097ab9 */ /* 0x000fc60000000800 */
[----:B------:R-:W-:-:S05]  /*fce0*/  IMAD.IADD R3, R3, 0x1, R5 ;  /* 0x0000000103037824 */ /* 0x000fca00078e0205 */
[----:B------:R-:W-:Y:S01]  /*fcf0*/  SHF.R.U64 R13, R2, UR7, R3 ;  /* 0x00000007020d7c19 */ /* 0x000fe20008001203 */
[----:B---3--:R-:W-:Y:S01]  /*fd00*/  IMAD.MOV R6, RZ, RZ, -R6 ;  /* 0x000000ffff067224 */ /* 0x008fe200078e0a06 */
[----:B-1----:R-:W-:-:S03]  /*fd10*/  I2FP.F32.U32 R2, R10 ;  /* 0x0000000a00027245 */ /* 0x002fc60000201000 */
[----:B0-----:R-:W-:Y:S02]  /*fd20*/  IMAD R19, R7, R6, R12 ;  /* 0x0000000607137224 */ /* 0x001fe400078e020c */
[----:B------:R-:W-:Y:S01]  /*fd30*/  FMUL R4, R2, UR8 ;  /* 0x0000000802047c20 */ /* 0x000fe20008400000 */
[----:B------:R-:W-:Y:S01]  /*fd40*/  SHF.R.U32.HI R2, RZ, UR7, R3 ;  /* 0x00000007ff027c19 */ /* 0x000fe20008011603 */
[----:B------:R-:W-:Y:S02]  /*fd50*/  ULDC UR7, c[0x0][0x658] ;  /* 0x0001960000077ab9 */ /* 0x000fe40000000800 */
[----:B------:R0:W1:Y:S01]  /*fd60*/  F2I.U32.TRUNC.NTZ R18, R4 ;  /* 0x0000000400127305 */ /* 0x000062000020f000 */
[--C-:B------:R-:W-:Y:S02]  /*fd70*/  SHF.R.U64 R16, R13, UR9, R2.reuse ;  /* 0x000000090d107c19 */ /* 0x100fe40008001202 */
[----:B------:R-:W-:-:S04]  /*fd80*/  SHF.R.U32.HI R3, RZ, UR9, R2 ;  /* 0x00000009ff037c19 */ /* 0x000fc80008011602 */
[--C-:B------:R-:W-:Y:S02]  /*fd90*/  SHF.R.U64 R14, R16, UR7, R3.reuse ;  /* 0x00000007100e7c19 */ /* 0x100fe40008001203 */
[----:B------:R-:W-:-:S03]  /*fda0*/  SHF.R.U32.HI R3, RZ, UR7, R3 ;  /* 0x00000007ff037c19 */ /* 0x000fc60008011603 */
[----:B------:R-:W-:Y:S01]  /*fdb0*/  IMAD.MOV.U32 R2, RZ, RZ, R14 ;  /* 0x000000ffff027224 */ /* 0x000fe200078e000e */
[----:B0-2---:R-:W-:Y:S06]  /*fdc0*/  @!P1 BRA `(.L_x_308) ;  /* 0x0000000000289947 */ /* 0x005fec0003800000 */
        /* <DEDUP_REMOVED lines=10> */
.L_x_308:
[----:B------:R-:W-:Y:S01]  /*fe70*/  ULDC UR7, c[0x0][0x648] ;  /* 0x0001920000077ab9 */ /* 0x000fe20000000800 */
[----:B-1----:R-:W-:Y:S01]  /*fe80*/  IMAD.MOV R18, RZ, RZ, -R18 ;  /* 0x000000ffff127224 */ /* 0x002fe200078e0a12 */
[----:B------:R-:W-:Y:S01]  /*fe90*/  SHF.R.U64 R3, R2, UR7, R3 ;  /* 0x0000000702037c19 */ /* 0x000fe20008001203 */
[----:B------:R-:W-:Y:S01]  /*fea0*/  ULDC UR7, c[0x0][0x638] ;  /* 0x00018e0000077ab9 */ /* 0x000fe20000000800 */
[----:B------:R-:W-:Y:S01]  /*feb0*/  LOP3.LUT R2, R16, UR6, RZ, 0xc0, !PT ;  /* 0x0000000610027c12 */ /* 0x000fe2000f8ec0ff */
[----:B------:R-:W-:Y:S01]  /*fec0*/  @P4 IMAD R19, R15, R18, R10 ;  /* 0x000000120f134224 */ /* 0x000fe200078e020a */
[----:B------:R-:W-:Y:S01]  /*fed0*/  LOP3.LUT R13, R13, UR4, RZ, 0xc0, !PT ;  /* 0x000000040d0d7c12 */ /* 0x000fe2000f8ec0ff */
[----:B------:R-:W-:Y:S01]  /*fee0*/  IMAD.MOV R5, RZ, RZ, -R3 ;  /* 0x000000ffff057224 */ /* 0x000fe200078e0a03 */
[----:B------:R-:W-:Y:S01]  /*fef0*/  ULDC UR8, c[0x0][0x610] ;  /* 0x0001840000087ab9 */ /* 0x000fe20000000800 */
[----:B------:R-:W-:Y:S02]  /*ff00*/  IMAD R2, R3, UR5, R2 ;  /* 0x0000000503027c24 */ /* 0x000fe4000f8e0202 */
[----:B------:R-:W-:Y:S01]  /*ff10*/  IMAD R14, R5, UR7, R14 ;  /* 0x00000007050e7c24 */ /* 0x000fe2000f8e020e */
[----:B------:R-:W-:Y:S01]  /*ff20*/  ULDC UR7, c[0x0][0x600] ;  /* 0x0001800000077ab9 */ /* 0x000fe20000000800 */
[----:B------:R-:W-:-:S02]  /*ff30*/  IMAD R5, R2, UR8, R19 ;  /* 0x0000000802057c24 */ /* 0x000fc4000f8e0213 */
[----:B------:R-:W-:Y:S02]  /*ff40*/  IMAD R14, R14, UR7, R13 ;  /* 0x000000070e0e7c24 */ /* 0x000fe4000f8e020d */
[----:B------:R-:W-:-:S03]  /*ff50*/  IMAD.MOV.U32 R2, RZ, RZ, 0x1 ;  /* 0x00000001ff027424 */ /* 0x000fc600078e00ff */
[----:B------:R-:W-:Y:S02]  /*ff60*/  SEL R6, R14, R5, !P4 ;  /* 0x000000050e067207 */ /* 0x000fe40006000000 */
[----:B------:R-:W-:-:S07]  /*ff70*/  SEL R5, R5, R14, !P4 ;  /* 0x0000000e05057207 */ /* 0x000fce0006000000 */
.L_x_306:
[----:B------:R-:W-:Y:S05]  /*ff80*/  BSYNC B1 ;  /* 0x0000000000017941 */ /* 0x000fea0003800000 */
.L_x_305:
[----:B------:R-:W-:-:S13]  /*ff90*/  LOP3.LUT P1, RZ, R2, 0xff, RZ, 0xc0, !PT ;  /* 0x000000ff02ff7812 */ /* 0x000fda000782c0ff */
[----:B------:R-:W-:Y:S05]  /*ffa0*/  @P1 BRA `(.L_x_309) ;  /* 0xfffffff4002c1947 */ /* 0x000fea000383ffff */
[----:B------:R-:W-:Y:S05]  /*ffb0*/  BSYNC B0 ;  /* 0x0000000000007941 */ /* 0x000fea0003800000 */
.L_x_297:
[----:B------:R-:W-:-:S03]  /*ffc0*/  UMOV UR7, 0xffffffff ;  /* 0xffffffff00077882 */ /* 0x000fc60000000000 */
[----:B------:R-:W-:Y:S05]  /*ffd0*/  BRA.DIV UR7, `(.L_x_310) ;  /* 0x0000000207e07947 */ /* 0x000fea000b800000 */
[----:B------:R-:W-:-:S13]  /*ffe0*/  ELECT P0, URZ, PT ;  /* 0x00000000003f782f */ /* 0x000fda0003800000 */
.L_x_322:
[----:B------:R-:W-:Y:S04]  /*fff0*/  BSSY B0, `(.L_x_311) ;  /* 0x000001a000007945 */ /* 0x000fe80003800000 */
[----:B------:R-:W-:Y:S05]  /*10000*/  @!P0 BRA `(.L_x_312) ;  /* 0x0000000000608947 */ /* 0x000fea0003800000 */
[----:B------:R-:W-:-:S04]  /*10010*/  ULOP3.LUT UR7, UR13, 0x2, URZ, 0xfc, !UPT ;  /* 0x000000020d077892 */ /* 0x000fc8000f8efc3f */
[----:B------:R-:W-:-:S06]  /*10020*/  UISETP.NE.AND UP0, UPT, UR7, 0x3, UPT ;  /* 0x000000030700788c */ /* 0x000fcc000bf05270 */
[----:B------:R-:W-:-:S13]  /*10030*/  PLOP3.LUT P0, PT, PT, PT, UP0, 0x80, 0x0 ;  /* 0x000000000000781c */ /* 0x000fda0003f0f008 */
[----:B------:R-:W-:Y:S05]  /*10040*/  @!P0 BRA `(.L_x_313) ;  /* 0x0000000000048947 */ /* 0x000fea0003800000 */
[----:B------:R-:W-:Y:S01]  /*10050*/  BPT.TRAP 0x1 ;  /* 0x000000040000795c */ /* 0x000fe20000300000 */
.L_x_313:
[----:B------:R-:W0:Y:S01]  /*10060*/  S2R R3, SR_CgaCtaId ;  /* 0x0000000000037919 */ /* 0x000e220000008800 */
[----:B------:R-:W-:-:S04]  /*10070*/  MOV R2, 0x400 ;  /* 0x0000040000027802 */ /* 0x000fc80000000f00 */
[----:B0-----:R-:W-:Y:S02]  /*10080*/  LEA R3, R3, R2, 0x18 ;  /* 0x0000000203037211 */ /* 0x001fe400078ec0ff */
[----:B------:R-:W-:-:S03]  /*10090*/  SHF.L.U32 R2, R0, 0x1f, RZ ;  /* 0x0000001f00027819 */ /* 0x000fc600000006ff */
[----:B------:R-:W-:-:S04]  /*100a0*/  VIADD R3, R3, 0x10 ;  /* 0x0000001003037836 */ /* 0x000fc80000000000 */
[C---:B------:R-:W-:Y:S02]  /*100b0*/  IMAD R7, R8.reuse, 0x8, R3 ;  /* 0x0000000808077824 */ /* 0x040fe400078e0203 */
[----:B------:R-:W-:Y:S02]  /*100c0*/  VIADD R8, R8, 0x1 ;  /* 0x0000000108087836 */ /* 0x000fe40000000000 */
[----:B------:R-:W0:Y:S03]  /*100d0*/  SYNCS.PHASECHK.TRANS64.TRYWAIT P0, [R7+URZ], R2 ;  /* 0x00000002070075a7 */ /* 0x000e26000800017f */
[----:B------:R-:W-:-:S04]  /*100e0*/  ISETP.NE.AND P1, PT, R8, 0x2, PT ;  /* 0x000000020800780c */ /* 0x000fc80003f25270 */
[----:B------:R-:W-:Y:S02]  /*100f0*/  SEL R5, RZ, 0x1, P1 ;  /* 0x00000001ff057807 */ /* 0x000fe40000800000 */
[----:B------:R-:W-:Y:S02]  /*10100*/  SEL R8, R8, RZ, P1 ;  /* 0x000000ff08087207 */ /* 0x000fe40000800000 */
[----:B------:R-:W-:Y:S01]  /*10110*/  LOP3.LUT R0, R0, R5, RZ, 0x3c, !PT ;  /* 0x0000000500007212 */ /* 0x000fe200078e3cff */
[----:B0-----:R-:W-:Y:S06]  /*10120*/  @!P0 BRA `(.L_x_314) ;  /* 0x0000000000b08947 */ /* 0x001fec0003800000 */
.L_x_323:
[----:B------:R-:W-:Y:S01]  /*10130*/  IMAD R3, R8, 0x8, R3 ;  /* 0x0000000808037824 */ /* 0x000fe200078e0203 */
[----:B------:R-:W-:-:S07]  /*10140*/  SHF.L.U32 R0, R0, 0x1f, RZ ;  /* 0x0000001f00007819 */ /* 0x000fce00000006ff */
.L_x_315:
[----:B-1----:R1:W2:Y:S02]  /*10150*/  SYNCS.PHASECHK.TRANS64.TRYWAIT P0, [R3+URZ], R0 ;  /* 0x00000000030075a7 */ /* 0x0022a4000800017f */
[----:B--2---:R-:W-:Y:S05]  /*10160*/  @!P0 NANOSLEEP.SYNCS 0x989680 ;  /* 0x009896800000895d */ /* 0x004fea0003900000 */
[----:B------:R-:W2:Y:S02]  /*10170*/  @!P0 SYNCS.PHASECHK.TRANS64 P0, [R3+URZ], R0 ;  /* 0x00000000030085a7 */ /* 0x000ea4000800007f */
[----:B--2---:R-:W-:Y:S05]  /*10180*/  @!P0 BRA `(.L_x_315) ;  /* 0xfffffffc00f08947 */ /* 0x004fea000383ffff */
.L_x_312:
[----:B------:R-:W-:Y:S05]  /*10190*/  BSYNC B0 ;  /* 0x0000000000007941 */ /* 0x000fea0003800000 */
.L_x_311:
[----:B------:R-:W-:Y:S05]  /*101a0*/  EXIT ;  /* 0x000000000000794d */ /* 0x000fea0003800000 */
.L_x_17:
[----:B-1----:R-:W-:-:S04]  /*101b0*/  IMAD.U32 R3, RZ, RZ, UR6 ;  /* 0x00000006ff037e24 */ /* 0x002fc8000f8e00ff */
[----:B------:R1:W2:Y:S03]  /*101c0*/  SYNCS.PHASECHK.TRANS64.TRYWAIT P0, [R3+URZ], R0 ;  /* 0x00000000030075a7 */ /* 0x0002a6000800017f */
[----:B--2---:R-:W-:Y:S05]  /*101d0*/  @!P0 NANOSLEEP.SYNCS 0x989680 ;  /* 0x009896800000895d */ /* 0x004fea0003900000 */
[----:B------:R-:W2:Y:S02]  /*101e0*/  @!P0 SYNCS.PHASECHK.TRANS64 P0, [R3+URZ], R0 ;  /* 0x00000000030085a7 */ /* 0x000ea4000800007f */
[----:B--2---:R-:W-:Y:S05]  /*101f0*/  @!P0 BRA `(.L_x_17) ;  /* 0xfffffffc00ec8947 */ /* 0x004fea000383ffff */
[----:B------:R-:W-:Y:S05]  /*10200*/  BRA `(.L_x_16) ;  /* 0xffffff1800407947 */ /* 0x000fea000383ffff */
.L_x_23:
[----:B-----5:R2:W-:Y:S02]  /*10210*/  STL [R1+0x80], R0 ;  /* 0x0000800001007387 */ /* 0x0205e40000100800 */
[----:B--2---:R-:W-:-:S04]  /*10220*/  IMAD.U32 R0, RZ, RZ, UR16 ;  /* 0x00000010ff007e24 */ /* 0x004fc8000f8e00ff */
[----:B------:R2:W3:Y:S03]  /*10230*/  SYNCS.PHASECHK.TRANS64.TRYWAIT P0, [R0+URZ], R229 ;  /* 0x000000e5000075a7 */ /* 0x0004e6000800017f */
[----:B---3--:R-:W-:Y:S05]  /*10240*/  @!P0 NANOSLEEP.SYNCS 0x989680 ;  /* 0x009896800000895d */ /* 0x008fea0003900000 */
[----:B------:R2:W3:Y:S02]  /*10250*/  @!P0 SYNCS.PHASECHK.TRANS64 P0, [R0+URZ], R229 ;  /* 0x000000e5000085a7 */ /* 0x0004e4000800007f */
[----:B--2---:R2:W5:Y:S02]  /*10260*/  LDL.LU R0, [R1+0x80] ;  /* 0x0000800001007983 */ /* 0x0045640000300800 */
[----:B--23--:R-:W-:Y:S05]  /*10270*/  @!P0 BRA `(.L_x_23) ;  /* 0xfffffffc00e48947 */ /* 0x00cfea000383ffff */
[----:B------:R-:W-:Y:S05]  /*10280*/  BRA `(.L_x_22) ;  /* 0xffffff2c000c7947 */ /* 0x000fea000383ffff */
.L_x_298:
[----:B------:R-:W-:Y:S01]  /*10290*/  BSSY B1, `(.L_x_316) ;  /* 0x0000006000017945 */ /* 0x000fe20003800000 */
[----:B------:R-:W-:-:S07]  /*102a0*/  IMAD.MOV.U32 R2, RZ, RZ, -0x1 ;  /* 0xffffffffff027424 */ /* 0x000fce00078e00ff */
[----:B------:R-:W-:Y:S05]  /*102b0*/  WARPSYNC.COLLECTIVE R2, `(.L_x_317) ;  /* 0x00000000020c7348 */ /* 0x000fea0003c00000 */
[----:B------:R-:W-:Y:S02]  /*102c0*/  ELECT P1, UR62, PT ;  /* 0x00000000003e782f */ /* 0x000fe40003820000 */
[----:B------:R-:W-:Y:S01]  /*102d0*/  MOV R2, UR62 ;  /* 0x0000003e00027c02 */ /* 0x000fe20008000f00 */
[----:B------:R-:W-:Y:S10]  /*102e0*/  ENDCOLLECTIVE ;  /* 0x000000000000791b */ /* 0x000ff40003800000 */
.L_x_317:
[----:B------:R-:W-:Y:S05]  /*102f0*/  BSYNC B1 ;  /* 0x0000000000017941 */ /* 0x000fea0003800000 */
.L_x_316:
[----:B------:R-:W-:Y:S05]  /*10300*/  BRA `(.L_x_318) ;  /* 0xfffffff000607947 */ /* 0x000fea000383ffff */
.L_x_301:
[----:B-1----:R1:W2:Y:S02]  /*10310*/  SYNCS.PHASECHK.TRANS64.TRYWAIT P1, [R13+URZ+0x10], R4 ;  /* 0x000010040d0075a7 */ /* 0x0022a4000802017f */
[----:B--2---:R-:W-:Y:S05]  /*10320*/  @!P1 NANOSLEEP.SYNCS 0x989680 ;  /* 0x009896800000995d */ /* 0x004fea0003900000 */
[----:B------:R-:W2:Y:S02]  /*10330*/  @!P1 SYNCS.PHASECHK.TRANS64 P1, [R13+URZ+0x10], R4 ;  /* 0x000010040d0095a7 */ /* 0x000ea4000802007f */
[----:B--2---:R-:W-:Y:S05]  /*10340*/  @!P1 BRA `(.L_x_301) ;  /* 0xfffffffc00f09947 */ /* 0x004fea000383ffff */
[----:B------:R-:W-:Y:S05]  /*10350*/  BRA `(.L_x_319) ;  /* 0xfffffff000947947 */ /* 0x000fea000383ffff */
.L_x_310:
[----:B------:R-:W-:Y:S01]  /*10360*/  BSSY B0, `(.L_x_320) ;  /* 0x0000006000007945 */ /* 0x000fe20003800000 */
[----:B------:R-:W-:-:S07]  /*10370*/  IMAD.MOV.U32 R2, RZ, RZ, -0x1 ;  /* 0xffffffffff027424 */ /* 0x000fce00078e00ff */
[----:B------:R-:W-:Y:S05]  /*10380*/  WARPSYNC.COLLECTIVE R2, `(.L_x_321) ;  /* 0x00000000020c7348 */ /* 0x000fea0003c00000 */
[----:B------:R-:W-:Y:S02]  /*10390*/  ELECT P1, UR62, PT ;  /* 0x00000000003e782f */ /* 0x000fe40003820000 */
[----:B------:R-:W-:Y:S01]  /*103a0*/  MOV R2, UR62 ;  /* 0x0000003e00027c02 */ /* 0x000fe20008000f00 */
[----:B------:R-:W-:Y:S10]  /*103b0*/  ENDCOLLECTIVE ;  /* 0x000000000000791b */ /* 0x000ff40003800000 */
.L_x_321:
[----:B------:R-:W-:Y:S05]  /*103c0*/  BSYNC B0 ;  /* 0x0000000000007941 */ /* 0x000fea0003800000 */
.L_x_320:
[----:B------:R-:W-:Y:S01]  /*103d0*/  PLOP3.LUT P0, PT, P1, PT, PT, 0x80, 0x0 ;  /* 0x000000000000781c */ /* 0x000fe20000f0f070 */
[----:B------:R-:W-:-:S12]  /*103e0*/  BRA `(.L_x_322) ;  /* 0xfffffffc00007947 */ /* 0x000fd8000383ffff */
.L_x_314:
[----:B0-----:R0:W1:Y:S02]  /*103f0*/  SYNCS.PHASECHK.TRANS64.TRYWAIT P0, [R7+URZ], R2 ;  /* 0x00000002070075a7 */ /* 0x001064000800017f */
[----:B-1----:R-:W-:Y:S05]  /*10400*/  @!P0 NANOSLEEP.SYNCS 0x989680 ;  /* 0x009896800000895d */ /* 0x002fea0003900000 */
[----:B------:R-:W1:Y:S02]  /*10410*/  @!P0 SYNCS.PHASECHK.TRANS64 P0, [R7+URZ], R2 ;  /* 0x00000002070085a7 */ /* 0x000e64000800007f */
[----:B-1----:R-:W-:Y:S05]  /*10420*/  @!P0 BRA `(.L_x_314) ;  /* 0xfffffffc00f08947 */ /* 0x002fea000383ffff */
[----:B------:R-:W-:Y:S05]  /*10430*/  BRA `(.L_x_323) ;  /* 0xfffffffc003c7947 */ /* 0x000fea000383ffff */
.L_x_324:
[----:B------:R-:W-:-:S00]  /*10440*/  BRA `(.L_x_324) ;  /* 0xfffffffc00fc7947 */ /* 0x000fc0000383ffff */
[----:B------:R-:W-:-:S00]  /*10450*/  NOP ;  /* 0x0000000000007918 */ /* 0x000fc00000000000 */
        /* <DEDUP_REMOVED lines=10> */
.L_x_325:


//--------------------- .nv.shared._ZN7cutlass13device_kernelINS_4gemm6kernel13GemmUniversalIN4cute5tupleIJiiiiEEENS1_10collective13CollectiveMmaINS1_37MainloopSm90TmaGmmaWarpSpecializedFP8ILi2ENS5_IJNS4_1CILi1EEESB_SB_EEENS1_35KernelTmaWarpSpecializedCooperativeEEENS5_IJNSA_ILi256EEENSA_ILi128EEESG_EEENS_12float_e5m2_tENS5_IJlSB_lEEESI_SJ_NS4_8TiledMMAINS4_8MMA_AtomIJNS4_4SM904GMMA31MMA_64x128x32_F32E5M2E5M2_SS_TNILNSN_7ScaleInE1ELSP_1EEEEEENS4_6LayoutINS5_IJNSA_ILi2EEESB_SB_EEENS5_IJSB_NSA_ILi0EEESV_EEEEENS5_IJNS4_10UnderscoreESY_SY_EEEEENS4_13SM90_TMA_LOADENS4_14ComposedLayoutINS4_7SwizzleILi3ELi4ELi3EEENS4_18smem_ptr_flag_bitsILi8EEENSS_INS5_IJNSA_ILi8EEESG_EEENS5_IJSG_SB_EEEEEEEvNS4_8identityES11_S1B_vS1C_EENS_8epilogue10collective6detail29Sm90TmaWarpSpecializedAdapterINS1F_15DefaultEpilogueISI_SJ_SJ_NS1E_6thread17LinearCombinationISI_Li1EffLNS1J_9ScaleType4KindE0ELNS_15FloatRoundStyleE2ESI_EENS1_15EpilogueDefaultEEEEEvvEEEEvNT_6ParamsE --------------------------
	.section	.nv.shared._ZN7cutlass13device_kernelINS_4gemm6kernel13GemmUniversalIN4cute5tupleIJiiiiEEENS1_10collective13CollectiveMmaINS1_37MainloopSm90TmaGmmaWarpSpecializedFP8ILi2ENS5_IJNS4_1CILi1EEESB_SB_EEENS1_35KernelTmaWarpSpecializedCooperativeEEENS5_IJNSA_ILi256EEENSA_ILi128EEESG_EEENS_12float_e5m2_tENS5_IJlSB_lEEESI_SJ_NS4_8TiledMMAINS4_8MMA_AtomIJNS4_4SM904GMMA31MMA_64x128x32_F32E5M2E5M2_SS_TNILNSN_7ScaleInE1ELSP_1EEEEEENS4_6LayoutINS5_IJNSA_ILi2EEESB_SB_EEENS5_IJSB_NSA_ILi0EEESV_EEEEENS5_IJNS4_10UnderscoreESY_SY_EEEEENS4_13SM90_TMA_LOADENS4_14ComposedLayoutINS4_7SwizzleILi3ELi4ELi3EEENS4_18smem_ptr_flag_bitsILi8EEENSS_INS5_IJNSA_ILi8EEESG_EEENS5_IJSG_SB_EEEEEEEvNS4_8identityES11_S1B_vS1C_EENS_8epilogue10collective6detail29Sm90TmaWarpSpecializedAdapterINS1F_15DefaultEpilogueISI_SJ_SJ_NS1E_6thread17LinearCombinationISI_Li1EffLNS1J_9ScaleType4KindE0ELNS_15FloatRoundStyleE2ESI_EENS1_15EpilogueDefaultEEEEEvvEEEEvNT_6ParamsE,"aw",@nobits
	.sectionflags	@""
	.align	16
	.zero		1024


//--------------------- .nv.shared.reserved.0     --------------------------
	.section	.nv.shared.reserved.0,"aw",@nobits
	.weak		__nv_reservedSMEM_offset_0_alias
	.size		__nv_reservedSMEM_offset_0_alias, 0, 0
	.other		__nv_reservedSMEM_offset_0_alias,@"STO_CUDA_RESERVED_SHARED STV_DEFAULT"
__nv_reservedSMEM_offset_0_alias:
	.zero		0


//--------------------- .nv.global                --------------------------
	.section	.nv.global,"aw",@nobits
.nv.global:
	.type		_ZN40_INTERNAL_d1e42974_4_k_cu_4722ef84_266194cute1_E,@object
	.size		_ZN40_INTERNAL_d1e42974_4_k_cu_4722ef84_266194cute1_E,(_ZN40_INTERNAL_d1e42974_4_k_cu_4722ef84_266194cuda3std3__45__cpo6cbeginE - _ZN40_INTERNAL_d1e42974_4_k_cu_4722ef84_266194cute1_E)
_ZN40_INTERNAL_d1e42974_4_k_cu_4722ef84_266194cute1_E:
	.zero		1
	.type		_ZN40_INTERNAL_d1e42974_4_k_cu_4722ef84_266194cuda3std3__45__cpo6cbeginE,@object
	.size		_ZN40_INTERNAL_d1e42974_4_k_cu_4722ef84_266194cuda3std3__45__cpo6cbeginE,(_ZN40_INTERNAL_d1e42974_4_k_cu_4722ef84_266194cuda3std3__48in_placeE - _ZN40_INTERNAL_d1e42974_4_k_cu_4722ef84_266194cuda3std3__45__cpo6cbeginE)
_ZN40_INTERNAL_d1e42974_4_k_cu_4722ef84_266194cuda3std3__45__cpo6cbeginE:
	.zero		1
	.type		_ZN40_INTERNAL_d1e42974_4_k_cu_4722ef84_266194cuda3std3__48in_placeE,@object
	.size		_ZN40_INTERNAL_d1e42974_4_k_cu_4722ef84_266194cuda3std3__48in_placeE,(_ZN40_INTERNAL_d1e42974_4_k_cu_4722ef84_266194cuda3std6ranges3__45__cpo9iter_moveE - _ZN40_INTERNAL_d1e42974_4_k_cu_4722ef84_266194cuda3std3__48in_placeE)
_ZN40_INTERNAL_d1e42974_4_k_cu_4722ef84_266194cuda3std3__48in_placeE:
	.zero		1
	.type		_ZN40_INTERNAL_d1e42974_4_k_cu_4722ef84_266194cuda3std6ranges3__45__cpo9iter_moveE,@object
	.size		_ZN40_INTERNAL_d1e42974_4_k_cu_4722ef84_266194cuda3std6ranges3__45__cpo9iter_moveE,(_ZN40_INTERNAL_d1e42974_4_k_cu_4722ef84_266194cuda3std3__45__cpo5beginE - _ZN40_INTERNAL_d1e42974_4_k_cu_4722ef84_266194cuda3std6ranges3__45__cpo9iter_moveE)
_ZN40_INTERNAL_d1e42974_4_k_cu_4722ef84_266194cuda3std6ranges3__45__cpo9iter_moveE:
	.zero		1
	.type		_ZN40_INTERNAL_d1e42974_4_k_cu_4722ef84_266194cuda3std3__45__cpo5beginE,@object
	.size		_ZN40_INTERNAL_d1e42974_4_k_cu_4722ef84_266194cuda3std3__45__cpo5beginE,(_ZN40_INTERNAL_d1e42974_4_k_cu_4722ef84_266194cuda3std3__442_GLOBAL__N__d1e42974_4_k_cu_4722ef84_266196ignoreE - _ZN40_INTERNAL_d1e42974_4_k_cu_4722ef84_266194cuda3std3__45__cpo5beginE)
_ZN40_INTERNAL_d1e42974_4_k_cu_4722ef84_266194cuda3std3__45__cpo5beginE:
	.zero		1
	.type		_ZN40_INTERNAL_d1e42974_4_k_cu_4722ef84_266194cuda3std3__442_GLOBAL__N__d1e42974_4_k_cu_4722ef84_266196ignoreE,@object
	.size		_ZN40_INTERNAL_d1e42974_4_k_cu_4722ef84_266194cuda3std3__442_GLOBAL__N__d1e42974_4_k_cu_4722ef84_266196ignoreE,(_ZN40_INTERNAL_d1e42974_4_k_cu_4722ef84_266194cute7productE - _ZN40_INTERNAL_d1e42974_4_k_cu_4722ef84_266194cuda3std3__442_GLOBAL__N__d1e42974_4_k_cu_4722ef84_266196ignoreE)
_ZN40_INTERNAL_d1e42974_4_k_cu_4722ef84_266194cuda3std3__442_GLOBAL__N__d1e42974_4_k_cu_4722ef84_266196ignoreE:
	.zero		1
	.type		_ZN40_INTERNAL_d1e42974_4_k_cu_4722ef84_266194cute7productE,@object
	.size		_ZN40_INTERNAL_d1e42974_4_k_cu_4722ef84_266194cute7productE,(_ZN40_INTERNAL_d1e42974_4_k_cu_4722ef84_266194cuda3std3__45__cpo3endE - _ZN40_INTERNAL_d1e42974_4_k_cu_4722ef84_266194cute7productE)
_ZN40_INTERNAL_d1e42974_4_k_cu_4722ef84_266194cute7productE:
	.zero		1
	.type		_ZN40_INTERNAL_d1e42974_4_k_cu_4722ef84_266194cuda3std3__45__cpo3endE,@object
	.size		_ZN40_INTERNAL_d1e42974_4_k_cu_4722ef84_266194cuda3std3__45__cpo3endE,(_ZN40_INTERNAL_d1e42974_4_k_cu_4722ef84_266194cuda3std3__419piecewise_constructE - _ZN40_INTERNAL_d1e42974_4_k_cu_4722ef84_266194cuda3std3__45__cpo3endE)
_ZN40_INTERNAL_d1e42974_4_k_cu_4722ef84_266194cuda3std3__45__cpo3endE:
	.zero		1
	.type		_ZN40_INTERNAL_d1e42974_4_k_cu_4722ef84_266194cuda3std3__419piecewise_constructE,@object
	.size		_ZN40_INTERNAL_d1e42974_4_k_cu_4722ef84_266194cuda3std3__419piecewise_constructE,(_ZN40_INTERNAL_d1e42974_4_k_cu_4722ef84_266194cuda3std3__45__cpo4cendE - _ZN40_INTERNAL_d1e42974_4_k_cu_4722ef84_266194cuda3std3__419piecewise_constructE)
_ZN40_INTERNAL_d1e42974_4_k_cu_4722ef84_266194cuda3std3__419piecewise_constructE:
	.zero		1
	.type		_ZN40_INTERNAL_d1e42974_4_k_cu_4722ef84_266194cuda3std3__45__cpo4cendE,@object
	.size		_ZN40_INTERNAL_d1e42974_4_k_cu_4722ef84_266194cuda3std3__45__cpo4cendE,(_ZN40_INTERNAL_d1e42974_4_k_cu_4722ef84_266194cuda3std6ranges3__45__cpo4swapE - _ZN40_INTERNAL_d1e42974_4_k_cu_4722ef84_266194cuda3std3__45__cpo4cendE)
_ZN40_INTERNAL_d1e42974_4_k_cu_4722ef84_266194cuda3std3__45__cpo4cendE:
	.zero		1
	.type		_ZN40_INTERNAL_d1e42974_4_k_cu_4722ef84_266194cuda3std6ranges3__45__cpo4swapE,@object
	.size		_ZN40_INTERNAL_d1e42974_4_k_cu_4722ef84_266194cuda3std6ranges3__45__cpo4swapE,(.L_7 - _ZN40_INTERNAL_d1e42974_4_k_cu_4722ef84_266194cuda3std6ranges3__45__cpo4swapE)
_ZN40_INTERNAL_d1e42974_4_k_cu_4722ef84_266194cuda3std6ranges3__45__cpo4swapE:
	.zero		1
.L_7:


//--------------------- .nv.constant0._ZN7cutlass13device_kernelINS_4gemm6kernel13GemmUniversalIN4cute5tupleIJiiiiEEENS1_10collective13CollectiveMmaINS1_37MainloopSm90TmaGmmaWarpSpecializedFP8ILi2ENS5_IJNS4_1CILi1EEESB_SB_EEENS1_35KernelTmaWarpSpecializedCooperativeEEENS5_IJNSA_ILi256EEENSA_ILi128EEESG_EEENS_12float_e5m2_tENS5_IJlSB_lEEESI_SJ_NS4_8TiledMMAINS4_8MMA_AtomIJNS4_4SM904GMMA31MMA_64x128x32_F32E5M2E5M2_SS_TNILNSN_7ScaleInE1ELSP_1EEEEEENS4_6LayoutINS5_IJNSA_ILi2EEESB_SB_EEENS5_IJSB_NSA_ILi0EEESV_EEEEENS5_IJNS4_10UnderscoreESY_SY_EEEEENS4_13SM90_TMA_LOADENS4_14ComposedLayoutINS4_7SwizzleILi3ELi4ELi3EEENS4_18smem_ptr_flag_bitsILi8EEENSS_INS5_IJNSA_ILi8EEESG_EEENS5_IJSG_SB_EEEEEEEvNS4_8identityES11_S1B_vS1C_EENS_8epilogue10collective6detail29Sm90TmaWarpSpecializedAdapterINS1F_15DefaultEpilogueISI_SJ_SJ_NS1E_6thread17LinearCombinationISI_Li1EffLNS1J_9ScaleType4KindE0ELNS_15FloatRoundStyleE2ESI_EENS1_15EpilogueDefaultEEEEEvvEEEEvNT_6ParamsE --------------------------
	.section	.nv.constant0._ZN7cutlass13device_kernelINS_4gemm6kernel13GemmUniversalIN4cute5tupleIJiiiiEEENS1_10collective13CollectiveMmaINS1_37MainloopSm90TmaGmmaWarpSpecializedFP8ILi2ENS5_IJNS4_1CILi1EEESB_SB_EEENS1_35KernelTmaWarpSpecializedCooperativeEEENS5_IJNSA_ILi256EEENSA_ILi128EEESG_EEENS_12float_e5m2_tENS5_IJlSB_lEEESI_SJ_NS4_8TiledMMAINS4_8MMA_AtomIJNS4_4SM904GMMA31MMA_64x128x32_F32E5M2E5M2_SS_TNILNSN_7ScaleInE1ELSP_1EEEEEENS4_6LayoutINS5_IJNSA_ILi2EEESB_SB_EEENS5_IJSB_NSA_ILi0EEESV_EEEEENS5_IJNS4_10UnderscoreESY_SY_EEEEENS4_13SM90_TMA_LOADENS4_14ComposedLayoutINS4_7SwizzleILi3ELi4ELi3EEENS4_18smem_ptr_flag_bitsILi8EEENSS_INS5_IJNSA_ILi8EEESG_EEENS5_IJSG_SB_EEEEEEEvNS4_8identityES11_S1B_vS1C_EENS_8epilogue10collective6detail29Sm90TmaWarpSpecializedAdapterINS1F_15DefaultEpilogueISI_SJ_SJ_NS1E_6thread17LinearCombinationISI_Li1EffLNS1J_9ScaleType4KindE0ELNS_15FloatRoundStyleE2ESI_EENS1_15EpilogueDefaultEEEEEvvEEEEvNT_6ParamsE,"a",@progbits
	.sectionflags	@""
	.align	4
.nv.constant0._ZN7cutlass13device_kernelINS_4gemm6kernel13GemmUniversalIN4cute5tupleIJiiiiEEENS1_10collective13CollectiveMmaINS1_37MainloopSm90TmaGmmaWarpSpecializedFP8ILi2ENS5_IJNS4_1CILi1EEESB_SB_EEENS1_35KernelTmaWarpSpecializedCooperativeEEENS5_IJNSA_ILi256EEENSA_ILi128EEESG_EEENS_12float_e5m2_tENS5_IJlSB_lEEESI_SJ_NS4_8TiledMMAINS4_8MMA_AtomIJNS4_4SM904GMMA31MMA_64x128x32_F32E5M2E5M2_SS_TNILNSN_7ScaleInE1ELSP_1EEEEEENS4_6LayoutINS5_IJNSA_ILi2EEESB_SB_EEENS5_IJSB_NSA_ILi0EEESV_EEEEENS5_IJNS4_10UnderscoreESY_SY_EEEEENS4_13SM90_TMA_LOADENS4_14ComposedLayoutINS4_7SwizzleILi3ELi4ELi3EEENS4_18smem_ptr_flag_bitsILi8EEENSS_INS5_IJNSA_ILi8EEESG_EEENS5_IJSG_SB_EEEEEEEvNS4_8identityES11_S1B_vS1C_EENS_8epilogue10collective6detail29Sm90TmaWarpSpecializedAdapterINS1F_15DefaultEpilogueISI_SJ_SJ_NS1E_6thread17LinearCombinationISI_Li1EffLNS1J_9ScaleType4KindE0ELNS_15FloatRoundStyleE2ESI_EENS1_15EpilogueDefaultEEEEEvvEEEEvNT_6ParamsE:
	.zero		1664


//--------------------- SYMBOLS --------------------------

	.type		.nv.reservedSmem.offset0,@object
	.size		.nv.reservedSmem.offset0,0x4
